def gluon_wgmma(
    a_ptr,
    b_ptr,
    c_ptr,
    M,
    N,
    K,
    stride_am,
    stride_bk,
    stride_cm,
    BLOCK_M: gl.constexpr,
    BLOCK_N: gl.constexpr,
    BLOCK_K: gl.constexpr,
    DTYPE: gl.constexpr,
    A_LAYOUT: gl.constexpr,
    B_LAYOUT: gl.constexpr,
    C_LAYOUT: gl.constexpr,
    B_SHAPE: gl.constexpr,
    TRANS_B: gl.constexpr,
    NUM_BUFFERS: gl.constexpr,
    NUM_WARPS: gl.constexpr,
):
    a_desc = tma.make_tensor_descriptor(
        a_ptr, [M, K], [stride_am, 1], [BLOCK_M, BLOCK_K], A_LAYOUT
    )
    b_desc = tma.make_tensor_descriptor(
        b_ptr,
        [N, K] if TRANS_B else [K, N],
        [stride_bk, 1],
        B_SHAPE,
        B_LAYOUT,
    )
    c_desc = tma.make_tensor_descriptor(
        c_ptr, [M, N], [stride_cm, 1], [BLOCK_M, BLOCK_N], C_LAYOUT
    )

    a_bufs = gl.allocate_shared_memory(
        DTYPE, [NUM_BUFFERS, BLOCK_M, BLOCK_K], A_LAYOUT
    )
    b_bufs = gl.allocate_shared_memory(DTYPE, [NUM_BUFFERS] + B_SHAPE, B_LAYOUT)

    pid_m = gl.program_id(0)
    pid_n = gl.program_id(1)
    off_m = pid_m * BLOCK_M
    off_n = pid_n * BLOCK_N

    mma_layout: gl.constexpr = pick_wgmma_layout(DTYPE, BLOCK_M, BLOCK_N, NUM_WARPS)
    acc = warpgroup_mma_init(
        gl.zeros((BLOCK_M, BLOCK_N), dtype=gl.float32, layout=mma_layout)
    )

    bars = gl.allocate_shared_memory(
        gl.int64, [NUM_BUFFERS, 1], mbarrier.MBarrierLayout()
    )
    for i in gl.static_range(NUM_BUFFERS):
        mbarrier.init(bars.index(i), count=1)
    idx = 0
    phase = 0

    for k in range(0, K, BLOCK_K):
        a = a_bufs.index(idx)
        b = b_bufs.index(idx)
        bar = bars.index(idx)
        mbarrier.expect(bar, a_desc.block_type.nbytes + b_desc.block_type.nbytes)
        tma.async_copy_global_to_shared(a_desc, [off_m, k], bar, a)
        tma.async_copy_global_to_shared(
            b_desc, [off_n, k] if TRANS_B else [k, off_n], bar, b
        )
        mbarrier.wait(bar, phase=phase)

        if TRANS_B:
            b = b.permute((1, 0))
        acc = warpgroup_mma_wait(num_outstanding=0, deps=(acc,))
        acc = warpgroup_mma(a, b, acc, is_async=True)

        idx += 1
        if idx == NUM_BUFFERS:
            idx = 0
            phase ^= 1

    acc = warpgroup_mma_wait(num_outstanding=0, deps=(acc,))
    for i in gl.static_range(NUM_BUFFERS):
        mbarrier.invalidate(bars.index(i))

    c_smem = gl.allocate_shared_memory(DTYPE, [BLOCK_M, BLOCK_N], C_LAYOUT)
    c_smem.store(acc.to(DTYPE))
    fence_async_shared()
    tma.async_copy_shared_to_global(c_desc, [off_m, off_n], c_smem)
    tma.store_wait(pendings=0)

# config = {"BLOCK_K": 64, "BLOCK_M": 64, "BLOCK_N": 256, "arch": "sm_90", "dtype": "bf16", "num_buffers": 4, "num_warps": 4, "trans_b": 1}
# arch = sm_90


// ===== COMPILED SASS (sm_90a) =====

	.target	sm_90a

	.elftype	@"ET_EXEC"


//--------------------- .note.nv.tkinfo           --------------------------
	.section	.note.nv.tkinfo,"",@"SHT_NOTE"
	.sectionflags	@"SHF_NOTE_NV_TKINFO"
	.tkinfo
        /*0018*/ 	.word	0x00000002
        /*0030*/ 	.string	""
        /*0030*/ 	.string	"ptxas"
        /*0030*/ 	.string	"Cuda compilation tools, release 13.0, V13.0.88"
        /*0030*/ 	.string	"Build cuda_13.0.r13.0/compiler.36424714_0"
        /*0030*/ 	.string	"-v  -suppress-debug-info  -lineinfo  -arch sm_90a "



//--------------------- .note.nv.cuinfo           --------------------------
	.section	.note.nv.cuinfo,"",@"SHT_NOTE"
	.sectionflags	@"SHF_NOTE_NV_CUINFO"
        /*0018*/ 	.short	0x0002
        /*001a*/ 	.short	0x005a
        /*001c*/ 	.short	0x0082
	.zero		2


//--------------------- .nv.info                  --------------------------
	.section	.nv.info,"",@"SHT_CUDA_INFO"
	.align	4


	//----- nvinfo : EIATTR_REGCOUNT
	.align		4
        /*0000*/ 	.byte	0x04, 0x2f
        /*0002*/ 	.short	(.L_1 - .L_0)
	.align		4
.L_0:
        /*0004*/ 	.word	index@(gluon_wgmma)
        /*0008*/ 	.word	0x0000009a


	//----- nvinfo : EIATTR_FRAME_SIZE
	.align		4
.L_1:
        /*000c*/ 	.byte	0x04, 0x11
        /*000e*/ 	.short	(.L_3 - .L_2)
	.align		4
.L_2:
        /*0010*/ 	.word	index@(gluon_wgmma)
        /*0014*/ 	.word	0x00000000


	//----- nvinfo : EIATTR_MIN_STACK_SIZE
	.align		4
.L_3:
        /*0018*/ 	.byte	0x04, 0x12
        /*001a*/ 	.short	(.L_5 - .L_4)
	.align		4
.L_4:
        /*001c*/ 	.word	index@(gluon_wgmma)
        /*0020*/ 	.word	0x00000000
.L_5:


//--------------------- .nv.compat                --------------------------
	.section	.nv.compat,"",@"SHT_CUDA_COMPAT_INFO"
	.align	4
        /*0000*/ 	.byte	0x02, 0x09, 0x01, 0x00, 0x02, 0x02, 0x04, 0x00, 0x02, 0x05, 0x05, 0x00, 0x03, 0x07, 0x01, 0x01
        /*0010*/ 	.byte	0x02, 0x03, 0x03, 0x00, 0x02, 0x06, 0x01, 0x00, 0x04, 0x0b, 0x08, 0x00, 0x00, 0x00, 0x00, 0x00
        /*0020*/ 	.byte	0x00, 0x00, 0x00, 0x00


//--------------------- .nv.info.gluon_wgmma      --------------------------
	.section	.nv.info.gluon_wgmma,"",@"SHT_CUDA_INFO"
	.sectionflags	@""
	.align	4


	//----- nvinfo : EIATTR_CUDA_API_VERSION
	.align		4
        /*0000*/ 	.byte	0x04, 0x37
        /*0002*/ 	.short	(.L_7 - .L_6)
.L_6:
        /*0004*/ 	.word	0x00000082


	//----- nvinfo : EIATTR_KPARAM_INFO
	.align		4
.L_7:
        /*0008*/ 	.byte	0x04, 0x17
        /*000a*/ 	.short	(.L_9 - .L_8)
.L_8:
        /*000c*/ 	.word	0x00000000
        /*0010*/ 	.short	0x000a
        /*0012*/ 	.short	0x0048
        /*0014*/ 	.byte	0x00, 0xf4, 0x21, 0x00


	//----- nvinfo : EIATTR_KPARAM_INFO
	.align		4
.L_9:
        /*0018*/ 	.byte	0x04, 0x17
        /*001a*/ 	.short	(.L_11 - .L_10)
.L_10:
        /*001c*/ 	.word	0x00000000
        /*0020*/ 	.short	0x0009
        /*0022*/ 	.short	0x0040
        /*0024*/ 	.byte	0x00, 0xf4, 0x21, 0x00


	//----- nvinfo : EIATTR_KPARAM_INFO
	.align		4
.L_11:
        /*0028*/ 	.byte	0x04, 0x17
        /*002a*/ 	.short	(.L_13 - .L_12)
.L_12:
        /*002c*/ 	.word	0x00000000
        /*0030*/ 	.short	0x0008
        /*0032*/ 	.short	0x0038
        /*0034*/ 	.byte	0x00, 0xf0, 0x21, 0x00


	//----- nvinfo : EIATTR_KPARAM_INFO
	.align		4
.L_13:
        /*0038*/ 	.byte	0x04, 0x17
        /*003a*/ 	.short	(.L_15 - .L_14)
.L_14:
        /*003c*/ 	.word	0x00000000
        /*0040*/ 	.short	0x0007
        /*0042*/ 	.short	0x0030
        /*0044*/ 	.byte	0x00, 0xf0, 0x21, 0x00


	//----- nvinfo : EIATTR_KPARAM_INFO
	.align		4
.L_15:
        /*0048*/ 	.byte	0x04, 0x17
        /*004a*/ 	.short	(.L_17 - .L_16)
.L_16:
        /*004c*/ 	.word	0x00000000
        /*0050*/ 	.short	0x0006
        /*0052*/ 	.short	0x0028
        /*0054*/ 	.byte	0x00, 0xf0, 0x21, 0x00


	//----- nvinfo : EIATTR_KPARAM_INFO
	.align		4
.L_17:
        /*0058*/ 	.byte	0x04, 0x17
        /*005a*/ 	.short	(.L_19 - .L_18)
.L_18:
        /*005c*/ 	.word	0x00000000
        /*0060*/ 	.short	0x0005
        /*0062*/ 	.short	0x0020
        /*0064*/ 	.byte	0x00, 0xf0, 0x11, 0x00


	//----- nvinfo : EIATTR_KPARAM_INFO
	.align		4
.L_19:
        /*0068*/ 	.byte	0x04, 0x17
        /*006a*/ 	.short	(.L_21 - .L_20)
.L_20:
        /*006c*/ 	.word	0x00000000
        /*0070*/ 	.short	0x0004
        /*0072*/ 	.short	0x001c
        /*0074*/ 	.byte	0x00, 0xf0, 0x11, 0x00


	//----- nvinfo : EIATTR_KPARAM_INFO
	.align		4
.L_21:
        /*0078*/ 	.byte	0x04, 0x17
        /*007a*/ 	.short	(.L_23 - .L_22)
.L_22:
        /*007c*/ 	.word	0x00000000
        /*0080*/ 	.short	0x0003
        /*0082*/ 	.short	0x0018
        /*0084*/ 	.byte	0x00, 0xf0, 0x11, 0x00


	//----- nvinfo : EIATTR_KPARAM_INFO
	.align		4
.L_23:
        /*0088*/ 	.byte	0x04, 0x17
        /*008a*/ 	.short	(.L_25 - .L_24)
.L_24:
        /*008c*/ 	.word	0x00000000
        /*0090*/ 	.short	0x0002
        /*0092*/ 	.short	0x0010
        /*0094*/ 	.byte	0x00, 0xf4, 0x21, 0x00


	//----- nvinfo : EIATTR_KPARAM_INFO
	.align		4
.L_25:
        /*0098*/ 	.byte	0x04, 0x17
        /*009a*/ 	.short	(.L_27 - .L_26)
.L_26:
        /*009c*/ 	.word	0x00000000
        /*00a0*/ 	.short	0x0001
        /*00a2*/ 	.short	0x0008
        /*00a4*/ 	.byte	0x00, 0xf4, 0x21, 0x00


	//----- nvinfo : EIATTR_KPARAM_INFO
	.align		4
.L_27:
        /*00a8*/ 	.byte	0x04, 0x17
        /*00aa*/ 	.short	(.L_29 - .L_28)
.L_28:
        /*00ac*/ 	.word	0x00000000
        /*00b0*/ 	.short	0x0000
        /*00b2*/ 	.short	0x0000
        /*00b4*/ 	.byte	0x00, 0xf4, 0x21, 0x00


	//----- nvinfo : EIATTR_SPARSE_MMA_MASK
	.align		4
.L_29:
        /*00b8*/ 	.byte	0x03, 0x50
        /*00ba*/ 	.short	0x0000


	//----- nvinfo : EIATTR_MAXREG_COUNT
	.align		4
        /*00bc*/ 	.byte	0x03, 0x1b
        /*00be*/ 	.short	0x00ff


	//----- nvinfo : EIATTR_NUM_BARRIERS
	.align		4
        /*00c0*/ 	.byte	0x02, 0x4c
        /*00c2*/ 	.byte	0x01
	.zero		1


	//----- nvinfo : EIATTR_MERCURY_ISA_VERSION
	.align		4
        /*00c4*/ 	.byte	0x03, 0x5f
        /*00c6*/ 	.short	0x0101


	//----- nvinfo : EIATTR_INT_WARP_WIDE_INSTR_OFFSETS
	.align		4
        /*00c8*/ 	.byte	0x04, 0x31
        /*00ca*/ 	.short	(.L_31 - .L_30)


	//   ....[0]....
.L_30:
        /*00cc*/ 	.word	0x00001660


	//   ....[1]....
        /*00d0*/ 	.word	0x00001680


	//   ....[2]....
        /*00d4*/ 	.word	0x00001690


	//   ....[3]....
        /*00d8*/ 	.word	0x000016a0


	//   ....[4]....
        /*00dc*/ 	.word	0x000017b0


	//   ....[5]....
        /*00e0*/ 	.word	0x00001da0


	//   ....[6]....
        /*00e4*/ 	.word	0x00001db0


	//   ....[7]....
        /*00e8*/ 	.word	0x00001e30


	//   ....[8]....
        /*00ec*/ 	.word	0x00001e40


	//----- nvinfo : EIATTR_COOP_GROUP_MASK_REGIDS
	.align		4
.L_31:
        /*00f0*/ 	.byte	0x04, 0x29
        /*00f2*/ 	.short	(.L_33 - .L_32)


	//   ....[0]....
.L_32:
        /*00f4*/ 	.word	0xffffffff


	//   ....[1]....
        /*00f8*/ 	.word	0xffffffff


	//   ....[2]....
        /*00fc*/ 	.word	0xffffffff


	//----- nvinfo : EIATTR_COOP_GROUP_INSTR_OFFSETS
	.align		4
.L_33:
        /*0100*/ 	.byte	0x04, 0x28
        /*0102*/ 	.short	(.L_35 - .L_34)


	//   ....[0]....
.L_34:
        /*0104*/ 	.word	0x00000150


	//   ....[1]....
        /*0108*/ 	.word	0x00000700


	//   ....[2]....
        /*010c*/ 	.word	0x00000cf0


	//----- nvinfo : EIATTR_MBARRIER_INSTR_OFFSETS
	.align		4
.L_35:
        /*0110*/ 	.byte	0x04, 0x39
        /*0112*/ 	.short	(.L_37 - .L_36)


	//   ....[0]....
.L_36:
        /*0114*/ 	.word	0x00001800
        /*0118*/ 	.word	0x000000ff
        /*011c*/ 	.word	0x00028000
        /*0120*/ 	.short	0x0100
        /*0122*/ 	.byte	0x14
	.zero		1


	//   ....[1]....
        /*0124*/ 	.word	0x00001820
        /*0128*/ 	.word	0x000000ff
        /*012c*/ 	.word	0x00028008
        /*0130*/ 	.short	0x0100
        /*0132*/ 	.byte	0x14
	.zero		1


	//   ....[2]....
        /*0134*/ 	.word	0x00001850
        /*0138*/ 	.word	0x000000ff
        /*013c*/ 	.word	0x00028010
        /*0140*/ 	.short	0x0100
        /*0142*/ 	.byte	0x14
	.zero		1


	//   ....[3]....
        /*0144*/ 	.word	0x00001870
        /*0148*/ 	.word	0x000000ff
        /*014c*/ 	.word	0x00028018
        /*0150*/ 	.short	0x0100
        /*0152*/ 	.byte	0x14
	.zero		1


	//   ....[4]....
        /*0154*/ 	.word	0x00001f00
        /*0158*/ 	.word	0x000000ff
        /*015c*/ 	.word	0x00028000
        /*0160*/ 	.short	0x010a
        /*0162*/ 	.byte	0x1e
	.zero		1


	//   ....[5]....
        /*0164*/ 	.word	0x000021f0
        /*0168*/ 	.word	0x000000ff
        /*016c*/ 	.word	0x00028000
        /*0170*/ 	.short	0x0108
        /*0172*/ 	.byte	0x14
	.zero		1


	//   ....[6]....
        /*0174*/ 	.word	0x00002320
        /*0178*/ 	.word	0x000000ff
        /*017c*/ 	.word	0x00028008
        /*0180*/ 	.short	0x0108
        /*0182*/ 	.byte	0x14
	.zero		1


	//   ....[7]....
        /*0184*/ 	.word	0x00002410
        /*0188*/ 	.word	0x000000ff
        /*018c*/ 	.word	0x00028010
        /*0190*/ 	.short	0x0108
        /*0192*/ 	.byte	0x14
	.zero		1


	//   ....[8]....
        /*0194*/ 	.word	0x00002500
        /*0198*/ 	.word	0x000000ff
        /*019c*/ 	.word	0x00028018
        /*01a0*/ 	.short	0x0108
        /*01a2*/ 	.byte	0x14
	.zero		1


	//   ....[9]....
        /*01a4*/ 	.word	0x00002830
        /*01a8*/ 	.word	0x000000ff
        /*01ac*/ 	.word	0x00028000
        /*01b0*/ 	.short	0x010a
        /*01b2*/ 	.byte	0x1e
	.zero		1


	//----- nvinfo : EIATTR_NUM_MBARRIERS
	.align		4
.L_37:
        /*01b4*/ 	.byte	0x03, 0x38
        /*01b6*/ 	.short	0x0004


	//----- nvinfo : EIATTR_EXIT_INSTR_OFFSETS
	.align		4
        /*01b8*/ 	.byte	0x04, 0x1c
        /*01ba*/ 	.short	(.L_39 - .L_38)


	//   ....[0]....
.L_38:
        /*01bc*/ 	.word	0x00002820


	//----- nvinfo : EIATTR_REQNTID
	.align		4
.L_39:
        /*01c0*/ 	.byte	0x04, 0x10
        /*01c2*/ 	.short	(.L_41 - .L_40)
.L_40:
        /*01c4*/ 	.word	0x00000080
        /*01c8*/ 	.word	0x00000001
        /*01cc*/ 	.word	0x00000001


	//----- nvinfo : EIATTR_CRS_STACK_SIZE
	.align		4
.L_41:
        /*01d0*/ 	.byte	0x04, 0x1e
        /*01d2*/ 	.short	(.L_43 - .L_42)
.L_42:
        /*01d4*/ 	.word	0x00000000


	//----- nvinfo : EIATTR_CBANK_PARAM_SIZE
	.align		4
.L_43:
        /*01d8*/ 	.byte	0x03, 0x19
        /*01da*/ 	.short	0x0050


	//----- nvinfo : EIATTR_PARAM_CBANK
	.align		4
        /*01dc*/ 	.byte	0x04, 0x0a
        /*01de*/ 	.short	(.L_45 - .L_44)
	.align		4
.L_44:
        /*01e0*/ 	.word	index@(.nv.constant0.gluon_wgmma)
        /*01e4*/ 	.short	0x0210
        /*01e6*/ 	.short	0x0050


	//----- nvinfo : EIATTR_SW_WAR
	.align		4
.L_45:
        /*01e8*/ 	.byte	0x04, 0x36
        /*01ea*/ 	.short	(.L_47 - .L_46)
.L_46:
        /*01ec*/ 	.word	0x00000008
.L_47:


//--------------------- .nv.callgraph             --------------------------
	.section	.nv.callgraph,"",@"SHT_CUDA_CALLGRAPH"
	.align	4
	.sectionentsize	8
	.align		4
        /*0000*/ 	.word	0x00000000
	.align		4
        /*0004*/ 	.word	0xffffffff
	.align		4
        /*0008*/ 	.word	0x00000000
	.align		4
        /*000c*/ 	.word	0xfffffffe
	.align		4
        /*0010*/ 	.word	0x00000000
	.align		4
        /*0014*/ 	.word	0xfffffffd
	.align		4
        /*0018*/ 	.word	0x00000000
	.align		4
        /*001c*/ 	.word	0xfffffffc


//--------------------- .text.gluon_wgmma         --------------------------
	.section	.text.gluon_wgmma,"ax",@progbits
	.align	128
        .global         gluon_wgmma
        .type           gluon_wgmma,@function
        .size           gluon_wgmma,(.L_x_52 - gluon_wgmma)
        .other          gluon_wgmma,@"STO_CUDA_ENTRY STV_DEFAULT"
gluon_wgmma:
.text.gluon_wgmma:
[----:B------:R-:W-:Y:S01]  /*0000*/  LDC R1, c[0x0][0x28] ;  /* 0x00000a00ff017b82 */ /* 0x000fe20000000800 */
[----:B------:R-:W1:Y:S07]  /*0010*/  S2R R0, SR_TID.X ;  /* 0x0000000000007919 */ /* 0x000e6e0000002100 */
[----:B------:R-:W2:Y:S01]  /*0020*/  S2UR UR4, SR_CgaCtaId ;  /* 0x00000000000479c3 */ /* 0x000ea20000008800 */
[----:B------:R-:W-:Y:S01]  /*0030*/  UMOV UR20, 0x400 ;  /* 0x0000040000147882 */ /* 0x000fe20000000000 */
[----:B------:R-:W-:Y:S01]  /*0040*/  ULDC UR6, c[0x0][0xc] ;  /* 0x0000030000067ab9 */ /* 0x000fe20000000800 */
[----:B------:R-:W-:Y:S01]  /*0050*/  ULDC.64 UR26, c[0x0][0x250] ;  /* 0x00009400001a7ab9 */ /* 0x000fe20000000a00 */
[----:B------:R-:W-:Y:S04]  /*0060*/  BSSY B0, `(.L_x_0) ;  /* 0x000001f000007945 */ /* 0x000fe80003800000 */
[----:B------:R-:W3:Y:S08]  /*0070*/  LDC R4, c[0x0][0x228] ;  /* 0x00008a00ff047b82 */ /* 0x000ef00000000800 */
[----:B------:R-:W4:Y:S08]  /*0080*/  LDC R13, c[0x0][0x230] ;  /* 0x00008c00ff0d7b82 */ /* 0x000f300000000800 */
[----:B------:R-:W-:Y:S01]  /*0090*/  S2UR UR21, SR_CTAID.Y ;  /* 0x00000000001579c3 */ /* 0x000fe20000002600 */
[----:B--2---:R-:W-:-:S03]  /*00a0*/  ULEA UR20, UR4, UR20, 0x18 ;  /* 0x0000001404147291 */ /* 0x004fc6000f8ec03f */
[----:B------:R-:W-:Y:S01]  /*00b0*/  ULDC UR4, c[0x0][0x10] ;  /* 0x0000040000047ab9 */ /* 0x000fe20000000800 */
[----:B-1----:R-:W-:-:S03]  /*00c0*/  LOP3.LUT R6, R0, 0x7f, RZ, 0xc0, !PT ;  /* 0x0000007f00067812 */ /* 0x002fc600078ec0ff */
[----:B------:R-:W1:Y:S01]  /*00d0*/  S2UR UR5, SR_CTAID.Z ;  /* 0x00000000000579c3 */ /* 0x000e620000002700 */
[----:B---3--:R-:W-:Y:S01]  /*00e0*/  VIADD R4, R4, 0xffffffff ;  /* 0xffffffff04047836 */ /* 0x008fe20000000000 */
[C---:B------:R-:W-:Y:S02]  /*00f0*/  ISETP.GE.U32.AND P0, PT, R6.reuse, 0x20, PT ;  /* 0x000000200600780c */ /* 0x040fe40003f06070 */
[C---:B------:R-:W-:Y:S02]  /*0100*/  ISETP.NE.U32.AND P2, PT, R6.reuse, RZ, PT ;  /* 0x000000ff0600720c */ /* 0x040fe40003f45070 */
[----:B------:R-:W-:Y:S02]  /*0110*/  LEA R12, R6, UR20, 0x2 ;  /* 0x00000014060c7c11 */ /* 0x000fe4000f8e10ff */
[----:B------:R-:W2:Y:S01]  /*0120*/  S2UR UR32, SR_CTAID.X ;  /* 0x00000000002079c3 */ /* 0x000ea20000002500 */
[----:B----4-:R-:W-:-:S06]  /*0130*/  VIADD R9, R13, 0xffffffff ;  /* 0xffffffff0d097836 */ /* 0x010fcc0000000000 */
[----:B------:R3:W-:Y:S01]  /*0140*/  @!P0 STS [R12], RZ ;  /* 0x000000ff0c008388 */ /* 0x0007e20000000800 */
[----:B------:R-:W-:-:S03]  /*0150*/  NOP ;  /* 0x0000000000007918 */ /* 0x000fc60000000000 */
[----:B------:R3:W-:Y:S01]  /*0160*/  @!P2 STS [UR20+0x24], R4 ;  /* 0x00002404ff00a988 */ /* 0x0007e20008000814 */
[----:B-1----:R-:W-:-:S03]  /*0170*/  UIMAD UR4, UR5, UR4, UR21 ;  /* 0x00000004050472a4 */ /* 0x002fc6000f8e0215 */
[----:B------:R3:W-:Y:S01]  /*0180*/  @!P2 STS [UR20+0x20], R9 ;  /* 0x00002009ff00a988 */ /* 0x0007e20008000814 */
[----:B--2---:R-:W-:-:S04]  /*0190*/  UIMAD UR4, UR4, UR6, UR32 ;  /* 0x00000006040472a4 */ /* 0x004fc8000f8e0220 */
[----:B------:R-:W-:-:S03]  /*01a0*/  UIMAD UR5, UR4, 0x180, URZ ;  /* 0x00000180040578a4 */ /* 0x000fc6000f8e023f */
[----:B------:R-:W-:Y:S01]  /*01b0*/  UMOV UR4, URZ ;  /* 0x0000003f00047c82 */ /* 0x000fe20008000000 */
[----:B------:R-:W-:-:S04]  /*01c0*/  UIADD3 UR22, UP0, UR5, UR26, URZ ;  /* 0x0000001a05167290 */ /* 0x000fc8000ff1e03f */
[----:B------:R-:W-:Y:S01]  /*01d0*/  ULEA.HI.X.SX32 UR23, UR5, UR27, 0x1, UP0 ;  /* 0x0000001b05177291 */ /* 0x000fe200080f0e3f */
[----:B---3--:R-:W-:Y:S11]  /*01e0*/  @P2 BRA `(.L_x_1) ;  /* 0x0000000000182947 */ /* 0x008ff60003800000 */
[----:B------:R-:W1:Y:S01]  /*01f0*/  LDS R2, [UR20+0x8] ;  /* 0x00000814ff027984 */ /* 0x000e620008000800 */
[----:B------:R-:W2:Y:S01]  /*0200*/  LDC.64 R10, c[0x0][0x210] ;  /* 0x00008400ff0a7b82 */ /* 0x000ea20000000a00 */
[----:B------:R-:W-:Y:S02]  /*0210*/  IMAD.MOV.U32 R3, RZ, RZ, 0x70 ;  /* 0x00000070ff037424 */ /* 0x000fe400078e00ff */
[----:B--2---:R2:W-:Y:S03]  /*0220*/  STS.64 [UR20], R10 ;  /* 0x0000000aff007988 */ /* 0x0045e60008000a14 */
[----:B-1----:R-:W-:-:S05]  /*0230*/  LOP3.LUT R2, R2, 0x10, R3, 0xd8, !PT ;  /* 0x0000001002027812 */ /* 0x002fca00078ed803 */
[----:B------:R2:W-:Y:S02]  /*0240*/  STS [UR20+0x8], R2 ;  /* 0x00000802ff007988 */ /* 0x0005e40008000814 */
.L_x_1:
[----:B------:R-:W-:Y:S05]  /*0250*/  BSYNC B0 ;  /* 0x0000000000007941 */ /* 0x000fea0003800000 */
.L_x_0:
[----:B------:R-:W-:Y:S04]  /*0260*/  BSSY B0, `(.L_x_2) ;  /* 0x000000a000007945 */ /* 0x000fe80003800000 */
[----:B------:R-:W-:Y:S05]  /*0270*/  @P2 BRA `(.L_x_3) ;  /* 0x0000000000202947 */ /* 0x000fea0003800000 */
[----:B--2---:R-:W1:Y:S01]  /*0280*/  LDS R2, [UR20+0x34] ;  /* 0x00003414ff027984 */ /* 0x004e620008000800 */
[----:B------:R-:W-:Y:S02]  /*0290*/  IMAD.MOV.U32 R3, RZ, RZ, 0x3f000000 ;  /* 0x3f000000ff037424 */ /* 0x000fe400078e00ff */
[----:B------:R-:W-:Y:S01]  /*02a0*/  @!P2 IMAD.MOV.U32 R5, RZ, RZ, 0x3f ;  /* 0x0000003fff05a424 */ /* 0x000fe200078e00ff */
[----:B------:R-:W2:Y:S02]  /*02b0*/  @!P2 LDS R8, [UR20+0x38] ;  /* 0x00003814ff08a984 */ /* 0x000ea40008000800 */
[----:B-1----:R-:W-:Y:S02]  /*02c0*/  LOP3.LUT R2, R2, 0xff000000, R3, 0xb8, !PT ;  /* 0xff00000002027812 */ /* 0x002fe400078eb803 */
[----:B--2---:R-:W-:-:S03]  /*02d0*/  @!P2 LOP3.LUT R3, R8, 0xff, R5, 0xb8, !PT ;  /* 0x000000ff0803a812 */ /* 0x004fc600078eb805 */
[----:B------:R1:W-:Y:S04]  /*02e0*/  STS [UR20+0x34], R2 ;  /* 0x00003402ff007988 */ /* 0x0003e80008000814 */
[----:B------:R1:W-:Y:S02]  /*02f0*/  @!P2 STS [UR20+0x38], R3 ;  /* 0x00003803ff00a988 */ /* 0x0003e40008000814 */
.L_x_3:
[----:B------:R-:W-:Y:S05]  /*0300*/  BSYNC B0 ;  /* 0x0000000000007941 */ /* 0x000fea0003800000 */
.L_x_2:
[----:B------:R-:W-:Y:S04]  /*0310*/  BSSY B0, `(.L_x_4) ;  /* 0x000000e000007945 */ /* 0x000fe80003800000 */
[----:B------:R-:W-:Y:S05]  /*0320*/  @P2 BRA `(.L_x_5) ;  /* 0x0000000000302947 */ /* 0x000fea0003800000 */
[----:B-1----:R-:W1:Y:S01]  /*0330*/  LDS R3, [UR20+0x34] ;  /* 0x00003414ff037984 */ /* 0x002e620008000800 */
[----:B--2---:R-:W2:Y:S03]  /*0340*/  LDC.64 R10, c[0x0][0x238] ;  /* 0x00008e00ff0a7b82 */ /* 0x004ea60000000a00 */
[----:B------:R-:W3:Y:S01]  /*0350*/  LDS R2, [UR20+0x1c] ;  /* 0x00001c14ff027984 */ /* 0x000ee20008000800 */
[C---:B--2---:R-:W-:Y:S01]  /*0360*/  SHF.L.U64.HI R8, R10.reuse, 0x1, R11 ;  /* 0x000000010a087819 */ /* 0x044fe2000001020b */
[----:B------:R-:W-:-:S03]  /*0370*/  IMAD.SHL.U32 R5, R10, 0x2, RZ ;  /* 0x000000020a057824 */ /* 0x000fc600078e00ff */
[--C-:B------:R-:W-:Y:S02]  /*0380*/  SHF.R.U32.HI R7, RZ, 0x4, R8.reuse ;  /* 0x00000004ff077819 */ /* 0x100fe40000011608 */
[----:B------:R-:W-:-:S05]  /*0390*/  SHF.R.U64 R5, R5, 0x4, R8 ;  /* 0x0000000405057819 */ /* 0x000fca0000001208 */
[----:B------:R4:W-:Y:S01]  /*03a0*/  STS [UR20+0xc], R5 ;  /* 0x00000c05ff007988 */ /* 0x0009e20008000814 */
[----:B-1----:R-:W-:Y:S02]  /*03b0*/  LOP3.LUT R3, R3, 0x7, RZ, 0xb8, !PT ;  /* 0x0000000703037812 */ /* 0x002fe400078eb8ff */
[----:B---3--:R-:W-:-:S03]  /*03c0*/  LOP3.LUT R2, R2, 0xf, R7, 0xb8, !PT ;  /* 0x0000000f02027812 */ /* 0x008fc600078eb807 */
[----:B------:R4:W-:Y:S04]  /*03d0*/  STS [UR20+0x34], R3 ;  /* 0x00003403ff007988 */ /* 0x0009e80008000814 */
[----:B------:R4:W-:Y:S02]  /*03e0*/  STS [UR20+0x1c], R2 ;  /* 0x00001c02ff007988 */ /* 0x0009e40008000814 */
.L_x_5:
[----:B------:R-:W-:Y:S05]  /*03f0*/  BSYNC B0 ;  /* 0x0000000000007941 */ /* 0x000fea0003800000 */
.L_x_4:
[----:B------:R-:W-:Y:S04]  /*0400*/  BSSY B1, `(.L_x_6) ;  /* 0x000001a000017945 */ /* 0x000fe80003800000 */
[----:B------:R-:W-:Y:S04]  /*0410*/  BSSY B0, `(.L_x_7) ;  /* 0x0000015000007945 */ /* 0x000fe80003800000 */
[----:B------:R-:W-:Y:S05]  /*0420*/  @P2 BRA `(.L_x_8) ;  /* 0x0000000000202947 */ /* 0x000fea0003800000 */
[----:B-12-4-:R-:W1:Y:S02]  /*0430*/  LDS R2, [UR20+0x34] ;  /* 0x00003414ff027984 */ /* 0x016e640008000800 */
[----:B-1----:R-:W-:-:S05]  /*0440*/  LOP3.LUT R2, R2, 0x38, RZ, 0xb8, !PT ;  /* 0x0000003802027812 */ /* 0x002fca00078eb8ff */
[----:B------:R1:W-:Y:S01]  /*0450*/  STS [UR20+0x34], R2 ;  /* 0x00003402ff007988 */ /* 0x0003e20008000814 */
[----:B------:R-:W-:Y:S05]  /*0460*/  @P2 BRA `(.L_x_9) ;  /* 0x0000000000202947 */ /* 0x000fea0003800000 */
[----:B-1----:R-:W1:Y:S01]  /*0470*/  LDS R2, [UR20+0x8] ;  /* 0x00000814ff027984 */ /* 0x002e620008000800 */
[----:B------:R-:W-:-:S05]  /*0480*/  IMAD.MOV.U32 R3, RZ, RZ, 0x780 ;  /* 0x00000780ff037424 */ /* 0x000fca00078e00ff */
[----:B-1----:R-:W-:-:S05]  /*0490*/  LOP3.LUT R2, R2, 0x500, R3, 0xd8, !PT ;  /* 0x0000050002027812 */ /* 0x002fca00078ed803 */
[----:B------:R3:W-:Y:S02]  /*04a0*/  STS [UR20+0x8], R2 ;  /* 0x00000802ff007988 */ /* 0x0007e40008000814 */
.L_x_8:
[----:B------:R-:W-:Y:S05]  /*04b0*/  @P2 BRA `(.L_x_10) ;  /* 0x0000000000282947 */ /* 0x000fea0003800000 */
[----:B-1234-:R-:W1:Y:S02]  /*04c0*/  LDS R2, [UR20+0x8] ;  /* 0x00000814ff027984 */ /* 0x01ee640008000800 */
[----:B-1----:R-:W-:-:S05]  /*04d0*/  LOP3.LUT R2, R2, 0x1800, RZ, 0xb8, !PT ;  /* 0x0000180002027812 */ /* 0x002fca00078eb8ff */
[----:B------:R2:W-:Y:S02]  /*04e0*/  STS [UR20+0x8], R2 ;  /* 0x00000802ff007988 */ /* 0x0005e40008000814 */
.L_x_9:
[----:B------:R-:W-:Y:S05]  /*04f0*/  @P2 BREAK B0 ;  /* 0x0000000000002942 */ /* 0x000fea0003800000 */
[----:B------:R-:W-:Y:S05]  /*0500*/  @P2 BRA `(.L_x_11) ;  /* 0x0000000000242947 */ /* 0x000fea0003800000 */
[----:B------:R-:W3:Y:S01]  /*0510*/  LDS R3, [UR20+0x8] ;  /* 0x00000814ff037984 */ /* 0x000ee20008000800 */
[----:B-12---:R-:W-:-:S05]  /*0520*/  IMAD.MOV.U32 R2, RZ, RZ, 0x6000 ;  /* 0x00006000ff027424 */ /* 0x006fca00078e00ff */
[----:B---3--:R-:W-:-:S04]  /*0530*/  LOP3.LUT R2, R3, 0x6000, R2, 0xd8, !PT ;  /* 0x0000600003027812 */ /* 0x008fc800078ed802 */
[----:B------:R-:W-:-:S05]  /*0540*/  LOP3.LUT R2, R2, 0x400000, RZ, 0xb8, !PT ;  /* 0x0040000002027812 */ /* 0x000fca00078eb8ff */
[----:B------:R5:W-:Y:S02]  /*0550*/  STS [UR20+0x8], R2 ;  /* 0x00000802ff007988 */ /* 0x000be40008000814 */
.L_x_10:
[----:B------:R-:W-:Y:S05]  /*0560*/  BSYNC B0 ;  /* 0x0000000000007941 */ /* 0x000fea0003800000 */
.L_x_7:
[----:B-12345:R-:W1:Y:S02]  /*0570*/  @!P2 LDS R2, [UR20+0x8] ;  /* 0x00000814ff02a984 */ /* 0x03ee640008000800 */
[----:B-1----:R-:W-:-:S05]  /*0580*/  @!P2 LOP3.LUT R2, R2, 0x8000, RZ, 0xb8, !PT ;  /* 0x000080000202a812 */ /* 0x002fca00078eb8ff */
[----:B------:R3:W-:Y:S02]  /*0590*/  @!P2 STS [UR20+0x8], R2 ;  /* 0x00000802ff00a988 */ /* 0x0007e40008000814 */
.L_x_11:
[----:B------:R-:W-:Y:S05]  /*05a0*/  BSYNC B1 ;  /* 0x0000000000017941 */ /* 0x000fea0003800000 */
.L_x_6:
[----:B------:R-:W-:Y:S05]  /*05b0*/  WARPSYNC.ALL ;  /* 0x0000000000007948 */ /* 0x000fea0003800000 */
[----:B------:R-:W-:Y:S05]  /*05c0*/  @P0 BRA `(.L_x_12) ;  /* 0x0000000000280947 */ /* 0x000fea0003800000 */
[----:B-123--:R-:W1:Y:S01]  /*05d0*/  S2R R2, SR_LANEID ;  /* 0x0000000000027919 */ /* 0x00ee620000000000 */
[----:B------:R-:W-:Y:S05]  /*05e0*/  WARPSYNC.ALL ;  /* 0x0000000000007948 */ /* 0x000fea0003800000 */
[----:B-1----:R-:W-:-:S05]  /*05f0*/  IMAD.SHL.U32 R5, R2, 0x4, RZ ;  /* 0x0000000402057824 */ /* 0x002fca00078e00ff */
[----:B------:R-:W1:Y:S01]  /*0600*/  LDS R7, [R5+UR20] ;  /* 0x0000001405077984 */ /* 0x000e620008000800 */
[----:B------:R-:W-:-:S05]  /*0610*/  IADD3 R2, P1, R5, UR22, RZ ;  /* 0x0000001605027c10 */ /* 0x000fca000ff3e0ff */
[----:B------:R-:W-:-:S05]  /*0620*/  IMAD.X R3, RZ, RZ, UR23, P1 ;  /* 0x00000017ff037e24 */ /* 0x000fca00088e06ff */
[----:B-1----:R4:W5:Y:S01]  /*0630*/  ATOMG.E.EXCH.STRONG.GPU PT, RZ, [R2], R7 ;  /* 0x0000000702ff73a8 */ /* 0x00296200041ee100 */
[----:B------:R-:W-:-:S04]  /*0640*/  DEPBAR {5,4,3,2,1,0} ;  /* 0x0000003f0000791a */ /* 0x000fc80000000000 */
[----:B------:R4:W-:Y:S01]  /*0650*/  UTMACCTL.IV [UR22] ;  /* 0x00000000160079b9 */ /* 0x0009e20008000000 */
[----:B------:R-:W-:Y:S01]  /*0660*/  NOP ;  /* 0x0000000000007918 */ /* 0x000fe20000000000 */
.L_x_12:
[----:B------:R-:W-:Y:S05]  /*0670*/  @P0 BRA `(.L_x_13) ;  /* 0x00000000000c0947 */ /* 0x000fea0003800000 */
[----:B------:R0:W-:Y:S01]  /*0680*/  UTMACMDFLUSH ;  /* 0x00000000000079b7 */ /* 0x0001e20000000000 */
[----:B------:R-:W-:Y:S05]  /*0690*/  @P0 BRA `(.L_x_13) ;  /* 0x0000000000040947 */ /* 0x000fea0003800000 */
[----:B------:R-:W-:-:S04]  /*06a0*/  DEPBAR.LE SB0, 0x0 ;  /* 0x000080000000791a */ /* 0x000fc80000000000 */
.L_x_13:
[----:B------:R-:W-:Y:S05]  /*06b0*/  WARPSYNC.ALL ;  /* 0x0000000000007948 */ /* 0x000fea0003800000 */
[----:B-----5:R-:W-:Y:S06]  /*06c0*/  BAR.SYNC.DEFER_BLOCKING 0x0 ;  /* 0x0000000000007b1d */ /* 0x020fec0000010000 */
[----:B------:R-:W-:Y:S02]  /*06d0*/  BSSY B1, `(.L_x_14) ;  /* 0x000000b000017945 */ /* 0x000fe40003800000 */
[----:B------:R-:W-:Y:S06]  /*06e0*/  BAR.SYNC.DEFER_BLOCKING 0x0 ;  /* 0x0000000000007b1d */ /* 0x000fec0000010000 */
[----:B------:R5:W-:Y:S01]  /*06f0*/  @!P0 STS [R12], RZ ;  /* 0x000000ff0c008388 */ /* 0x000be20000000800 */
[----:B------:R-:W-:Y:S01]  /*0700*/  NOP ;  /* 0x0000000000007918 */ /* 0x000fe20000000000 */
[----:B------:R-:W-:Y:S05]  /*0710*/  @P2 BRA `(.L_x_15) ;  /* 0x0000000000182947 */ /* 0x000fea0003800000 */
[----:B-1234-:R-:W1:Y:S01]  /*0720*/  LDS R2, [UR20+0x8] ;  /* 0x00000814ff027984 */ /* 0x01ee620008000800 */
[----:B------:R-:W2:Y:S01]  /*0730*/  LDC.64 R10, c[0x0][0x218] ;  /* 0x00008600ff0a7b82 */ /* 0x000ea20000000a00 */
[----:B------:R-:W-:Y:S02]  /*0740*/  IMAD.MOV.U32 R3, RZ, RZ, 0x70 ;  /* 0x00000070ff037424 */ /* 0x000fe400078e00ff */
[----:B--2---:R2:W-:Y:S03]  /*0750*/  STS.64 [UR20], R10 ;  /* 0x0000000aff007988 */ /* 0x0045e60008000a14 */
[----:B-1----:R-:W-:-:S05]  /*0760*/  LOP3.LUT R2, R2, 0x10, R3, 0xd8, !PT ;  /* 0x0000001002027812 */ /* 0x002fca00078ed803 */
[----:B------:R2:W-:Y:S02]  /*0770*/  STS [UR20+0x8], R2 ;  /* 0x00000802ff007988 */ /* 0x0005e40008000814 */
.L_x_15:
[----:B----4-:R-:W-:Y:S05]  /*0780*/  BSYNC B1 ;  /* 0x0000000000017941 */ /* 0x010fea0003800000 */
.L_x_14:
[----:B------:R-:W-:Y:S04]  /*0790*/  BSSY B2, `(.L_x_16) ;  /* 0x000000f000027945 */ /* 0x000fe80003800000 */
[----:B------:R-:W-:Y:S04]  /*07a0*/  BSSY B1, `(.L_x_17) ;  /* 0x000000c000017945 */ /* 0x000fe80003800000 */
[----:B------:R-:W-:Y:S05]  /*07b0*/  @P2 BRA `(.L_x_18) ;  /* 0x0000000000282947 */ /* 0x000fea0003800000 */
[----:B-123--:R-:W1:Y:S01]  /*07c0*/  LDS R2, [UR20+0x34] ;  /* 0x00003414ff027984 */ /* 0x00ee620008000800 */
[----:B------:R-:W-:Y:S01]  /*07d0*/  IMAD.MOV.U32 R3, RZ, RZ, 0x3f000000 ;  /* 0x3f000000ff037424 */ /* 0x000fe200078e00ff */
[----:B------:R-:W-:Y:S05]  /*07e0*/  @P2 BREAK B1 ;  /* 0x0000000000012942 */ /* 0x000fea0003800000 */
[----:B-1----:R-:W-:-:S05]  /*07f0*/  LOP3.LUT R2, R2, 0xff000000, R3, 0xb8, !PT ;  /* 0xff00000002027812 */ /* 0x002fca00078eb803 */
[----:B------:R1:W-:Y:S01]  /*0800*/  STS [UR20+0x34], R2 ;  /* 0x00003402ff007988 */ /* 0x0003e20008000814 */
[----:B------:R-:W-:Y:S05]  /*0810*/  @P2 BRA `(.L_x_19) ;  /* 0x0000000000182947 */ /* 0x000fea0003800000 */
[----:B------:R-:W2:Y:S01]  /*0820*/  LDS R3, [UR20+0x38] ;  /* 0x00003814ff037984 */ /* 0x000ea20008000800 */
[----:B-1----:R-:W-:-:S05]  /*0830*/  IMAD.MOV.U32 R2, RZ, RZ, 0xff ;  /* 0x000000ffff027424 */ /* 0x002fca00078e00ff */
[----:B--2---:R-:W-:-:S05]  /*0840*/  LOP3.LUT R2, R3, 0xff, R2, 0xb8, !PT ;  /* 0x000000ff03027812 */ /* 0x004fca00078eb802 */
[----:B------:R4:W-:Y:S02]  /*0850*/  STS [UR20+0x38], R2 ;  /* 0x00003802ff007988 */ /* 0x0009e40008000814 */
.L_x_18:
[----:B------:R-:W-:Y:S05]  /*0860*/  BSYNC B1 ;  /* 0x0000000000017941 */ /* 0x000fea0003800000 */
.L_x_17:
[----:B------:R1:W-:Y:S02]  /*0870*/  @!P2 STS [UR20+0x20], R9 ;  /* 0x00002009ff00a988 */ /* 0x0003e40008000814 */
.L_x_19:
[----:B------:R-:W-:Y:S05]  /*0880*/  BSYNC B2 ;  /* 0x0000000000027941 */ /* 0x000fea0003800000 */
.L_x_16:
[----:B------:R-:W-:Y:S05]  /*0890*/  WARPSYNC.ALL ;  /* 0x0000000000007948 */ /* 0x000fea0003800000 */
[----:B------:R-:W2:Y:S01]  /*08a0*/  LDC R5, c[0x0][0x22c] ;  /* 0x00008b00ff057b82 */ /* 0x000ea20000000800 */
[----:B------:R-:W-:Y:S01]  /*08b0*/  BSSY B2, `(.L_x_20) ;  /* 0x0000010000027945 */ /* 0x000fe20003800000 */
[----:B--2---:R-:W-:-:S05]  /*08c0*/  VIADD R5, R5, 0xffffffff ;  /* 0xffffffff05057836 */ /* 0x004fca0000000000 */
[----:B------:R2:W-:Y:S01]  /*08d0*/  @!P2 STS [UR20+0x24], R5 ;  /* 0x00002405ff00a988 */ /* 0x0005e20008000814 */
[----:B------:R-:W-:Y:S05]  /*08e0*/  @P2 BRA `(.L_x_21) ;  /* 0x0000000000302947 */ /* 0x000fea0003800000 */
[----:B------:R-:W2:Y:S01]  /*08f0*/  LDS R3, [UR20+0x34] ;  /* 0x00003414ff037984 */ /* 0x000ea20008000800 */
[----:B------:R-:W2:Y:S03]  /*0900*/  LDC.64 R10, c[0x0][0x240] ;  /* 0x00009000ff0a7b82 */ /* 0x000ea60000000a00 */
[----:B-1-34-:R-:W1:Y:S01]  /*0910*/  LDS R2, [UR20+0x1c] ;  /* 0x00001c14ff027984 */ /* 0x01ae620008000800 */
[C---:B--2---:R-:W-:Y:S01]  /*0920*/  SHF.L.U64.HI R8, R10.reuse, 0x1, R11 ;  /* 0x000000010a087819 */ /* 0x044fe2000001020b */
[----:B------:R-:W-:-:S03]  /*0930*/  IMAD.SHL.U32 R7, R10, 0x2, RZ ;  /* 0x000000020a077824 */ /* 0x000fc600078e00ff */
[--C-:B------:R-:W-:Y:S02]  /*0940*/  SHF.R.U32.HI R9, RZ, 0x4, R8.reuse ;  /* 0x00000004ff097819 */ /* 0x100fe40000011608 */
[----:B------:R-:W-:-:S05]  /*0950*/  SHF.R.U64 R7, R7, 0x4, R8 ;  /* 0x0000000407077819 */ /* 0x000fca0000001208 */
[----:B------:R2:W-:Y:S01]  /*0960*/  STS [UR20+0xc], R7 ;  /* 0x00000c07ff007988 */ /* 0x0005e20008000814 */
[----:B------:R-:W-:Y:S02]  /*0970*/  LOP3.LUT R3, R3, 0x7, RZ, 0xb8, !PT ;  /* 0x0000000703037812 */ /* 0x000fe400078eb8ff */
[----:B-1----:R-:W-:-:S03]  /*0980*/  LOP3.LUT R2, R2, 0xf, R9, 0xb8, !PT ;  /* 0x0000000f02027812 */ /* 0x002fc600078eb809 */
[----:B------:R2:W-:Y:S04]  /*0990*/  STS [UR20+0x34], R3 ;  /* 0x00003403ff007988 */ /* 0x0005e80008000814 */
[----:B------:R2:W-:Y:S02]  /*09a0*/  STS [UR20+0x1c], R2 ;  /* 0x00001c02ff007988 */ /* 0x0005e40008000814 */
.L_x_21:
[----:B------:R-:W-:Y:S05]  /*09b0*/  BSYNC B2 ;  /* 0x0000000000027941 */ /* 0x000fea0003800000 */
.L_x_20:
[----:B------:R-:W-:Y:S04]  /*09c0*/  BSSY B3, `(.L_x_22) ;  /* 0x000001a000037945 */ /* 0x000fe80003800000 */
[----:B------:R-:W-:Y:S04]  /*09d0*/  BSSY B2, `(.L_x_23) ;  /* 0x0000015000027945 */ /* 0x000fe80003800000 */
[----:B------:R-:W-:Y:S05]  /*09e0*/  @P2 BRA `(.L_x_24) ;  /* 0x0000000000202947 */ /* 0x000fea0003800000 */
[----:B-1234-:R-:W1:Y:S02]  /*09f0*/  LDS R2, [UR20+0x34] ;  /* 0x00003414ff027984 */ /* 0x01ee640008000800 */
[----:B-1----:R-:W-:-:S05]  /*0a00*/  LOP3.LUT R2, R2, 0x38, RZ, 0xb8, !PT ;  /* 0x0000003802027812 */ /* 0x002fca00078eb8ff */
[----:B------:R1:W-:Y:S01]  /*0a10*/  STS [UR20+0x34], R2 ;  /* 0x00003402ff007988 */ /* 0x0003e20008000814 */
[----:B------:R-:W-:Y:S05]  /*0a20*/  @P2 BRA `(.L_x_25) ;  /* 0x0000000000202947 */ /* 0x000fea0003800000 */
[----:B-1----:R-:W1:Y:S01]  /*0a30*/  LDS R2, [UR20+0x8] ;  /* 0x00000814ff027984 */ /* 0x002e620008000800 */
[----:B------:R-:W-:-:S05]  /*0a40*/  IMAD.MOV.U32 R3, RZ, RZ, 0x780 ;  /* 0x00000780ff037424 */ /* 0x000fca00078e00ff */
[----:B-1----:R-:W-:-:S05]  /*0a50*/  LOP3.LUT R2, R2, 0x500, R3, 0xd8, !PT ;  /* 0x0000050002027812 */ /* 0x002fca00078ed803 */
[----:B------:R1:W-:Y:S02]  /*0a60*/  STS [UR20+0x8], R2 ;  /* 0x00000802ff007988 */ /* 0x0003e40008000814 */
.L_x_24:
[----:B------:R-:W-:Y:S05]  /*0a70*/  @P2 BRA `(.L_x_26) ;  /* 0x0000000000282947 */ /* 0x000fea0003800000 */
[----:B-1234-:R-:W1:Y:S02]  /*0a80*/  LDS R2, [UR20+0x8] ;  /* 0x00000814ff027984 */ /* 0x01ee640008000800 */
[----:B-1----:R-:W-:-:S05]  /*0a90*/  LOP3.LUT R2, R2, 0x1800, RZ, 0xb8, !PT ;  /* 0x0000180002027812 */ /* 0x002fca00078eb8ff */
[----:B------:R2:W-:Y:S02]  /*0aa0*/  STS [UR20+0x8], R2 ;  /* 0x00000802ff007988 */ /* 0x0005e40008000814 */
.L_x_25:
[----:B------:R-:W-:Y:S05]  /*0ab0*/  @P2 BREAK B2 ;  /* 0x0000000000022942 */ /* 0x000fea0003800000 */
[----:B------:R-:W-:Y:S05]  /*0ac0*/  @P2 BRA `(.L_x_27) ;  /* 0x0000000000242947 */ /* 0x000fea0003800000 */
[----:B-12---:R-:W1:Y:S01]  /*0ad0*/  LDS R2, [UR20+0x8] ;  /* 0x00000814ff027984 */ /* 0x006e620008000800 */
[----:B------:R-:W-:-:S05]  /*0ae0*/  IMAD.MOV.U32 R3, RZ, RZ, 0x6000 ;  /* 0x00006000ff037424 */ /* 0x000fca00078e00ff */
[----:B-1----:R-:W-:-:S04]  /*0af0*/  LOP3.LUT R2, R2, 0x6000, R3, 0xd8, !PT ;  /* 0x0000600002027812 */ /* 0x002fc800078ed803 */
[----:B------:R-:W-:-:S05]  /*0b00*/  LOP3.LUT R2, R2, 0x400000, RZ, 0xb8, !PT ;  /* 0x0040000002027812 */ /* 0x000fca00078eb8ff */
[----:B------:R1:W-:Y:S02]  /*0b10*/  STS [UR20+0x8], R2 ;  /* 0x00000802ff007988 */ /* 0x0003e40008000814 */
.L_x_26:
[----:B------:R-:W-:Y:S05]  /*0b20*/  BSYNC B2 ;  /* 0x0000000000027941 */ /* 0x000fea0003800000 */
.L_x_23:
[----:B-1234-:R-:W1:Y:S02]  /*0b30*/  @!P2 LDS R2, [UR20+0x8] ;  /* 0x00000814ff02a984 */ /* 0x01ee640008000800 */
[----:B-1----:R-:W-:-:S05]  /*0b40*/  @!P2 LOP3.LUT R2, R2, 0x8000, RZ, 0xb8, !PT ;  /* 0x000080000202a812 */ /* 0x002fca00078eb8ff */
[----:B------:R3:W-:Y:S02]  /*0b50*/  @!P2 STS [UR20+0x8], R2 ;  /* 0x00000802ff00a988 */ /* 0x0007e40008000814 */
.L_x_27:
[----:B------:R-:W-:Y:S05]  /*0b60*/  BSYNC B3 ;  /* 0x0000000000037941 */ /* 0x000fea0003800000 */
.L_x_22:
[----:B------:R-:W-:Y:S05]  /*0b70*/  WARPSYNC.ALL ;  /* 0x0000000000007948 */ /* 0x000fea0003800000 */
[----:B------:R-:W-:-:S04]  /*0b80*/  UIADD3 UR25, UR5, 0x80, URZ ;  /* 0x0000008005197890 */ /* 0x000fc8000fffe03f */
[----:B------:R-:W-:-:S04]  /*0b90*/  UIADD3 UR24, UP0, UR25, UR26, URZ ;  /* 0x0000001a19187290 */ /* 0x000fc8000ff1e03f */
[----:B------:R-:W-:Y:S01]  /*0ba0*/  ULEA.HI.X.SX32 UR25, UR25, UR27, 0x1, UP0 ;  /* 0x0000001b19197291 */ /* 0x000fe200080f0e3f */
[----:B------:R-:W-:Y:S11]  /*0bb0*/  @P0 BRA `(.L_x_28) ;  /* 0x0000000000280947 */ /* 0x000ff60003800000 */
[----:B-123--:R-:W1:Y:S01]  /*0bc0*/  S2R R2, SR_LANEID ;  /* 0x0000000000027919 */ /* 0x00ee620000000000 */
[----:B------:R-:W-:Y:S05]  /*0bd0*/  WARPSYNC.ALL ;  /* 0x0000000000007948 */ /* 0x000fea0003800000 */
[----:B-1----:R-:W-:-:S05]  /*0be0*/  IMAD.SHL.U32 R8, R2, 0x4, RZ ;  /* 0x0000000402087824 */ /* 0x002fca00078e00ff */
[----:B------:R-:W1:Y:S01]  /*0bf0*/  LDS R7, [R8+UR20] ;  /* 0x0000001408077984 */ /* 0x000e620008000800 */
[----:B------:R-:W-:-:S05]  /*0c00*/  IADD3 R2, P1, R8, UR24, RZ ;  /* 0x0000001808027c10 */ /* 0x000fca000ff3e0ff */
[----:B------:R-:W-:-:S05]  /*0c10*/  IMAD.X R3, RZ, RZ, UR25, P1 ;  /* 0x00000019ff037e24 */ /* 0x000fca00088e06ff */
[----:B-1----:R4:W2:Y:S01]  /*0c20*/  ATOMG.E.EXCH.STRONG.GPU PT, RZ, [R2], R7 ;  /* 0x0000000702ff73a8 */ /* 0x0028a200041ee100 */
[----:B------:R-:W-:-:S04]  /*0c30*/  DEPBAR {5,4,3,2,1,0} ;  /* 0x0000003f0000791a */ /* 0x000fc80000000000 */
[----:B------:R4:W-:Y:S01]  /*0c40*/  UTMACCTL.IV [UR24] ;  /* 0x00000000180079b9 */ /* 0x0009e20008000000 */
[----:B------:R-:W-:Y:S01]  /*0c50*/  NOP ;  /* 0x0000000000007918 */ /* 0x000fe20000000000 */
.L_x_28:
[----:B------:R-:W-:Y:S05]  /*0c60*/  @P0 BRA `(.L_x_29) ;  /* 0x00000000000c0947 */ /* 0x000fea0003800000 */
[----:B------:R0:W-:Y:S01]  /*0c70*/  UTMACMDFLUSH ;  /* 0x00000000000079b7 */ /* 0x0001e20000000000 */
[----:B------:R-:W-:Y:S05]  /*0c80*/  @P0 BRA `(.L_x_29) ;  /* 0x0000000000040947 */ /* 0x000fea0003800000 */
[----:B------:R-:W-:-:S04]  /*0c90*/  DEPBAR.LE SB0, 0x0 ;  /* 0x000080000000791a */ /* 0x000fc80000000000 */
.L_x_29:
[----:B------:R-:W-:Y:S05]  /*0ca0*/  WARPSYNC.ALL ;  /* 0x0000000000007948 */ /* 0x000fea0003800000 */
[----:B--2---:R-:W-:Y:S06]  /*0cb0*/  BAR.SYNC.DEFER_BLOCKING 0x0 ;  /* 0x0000000000007b1d */ /* 0x004fec0000010000 */
[----:B------:R-:W-:Y:S02]  /*0cc0*/  BSSY B3, `(.L_x_30) ;  /* 0x000000b000037945 */ /* 0x000fe40003800000 */
[----:B------:R-:W-:Y:S06]  /*0cd0*/  BAR.SYNC.DEFER_BLOCKING 0x0 ;  /* 0x0000000000007b1d */ /* 0x000fec0000010000 */
[----:B------:R2:W-:Y:S01]  /*0ce0*/  @!P0 STS [R12], RZ ;  /* 0x000000ff0c008388 */ /* 0x0005e20000000800 */
[----:B------:R-:W-:Y:S01]  /*0cf0*/  NOP ;  /* 0x0000000000007918 */ /* 0x000fe20000000000 */
[----:B------:R-:W-:Y:S05]  /*0d00*/  @P2 BRA `(.L_x_31) ;  /* 0x0000000000182947 */ /* 0x000fea0003800000 */
[----:B-1-34-:R-:W1:Y:S01]  /*0d10*/  LDS R2, [UR20+0x8] ;  /* 0x00000814ff027984 */ /* 0x01ae620008000800 */
[----:B------:R-:W3:Y:S01]  /*0d20*/  LDC.64 R8, c[0x0][0x220] ;  /* 0x00008800ff087b82 */ /* 0x000ee20000000a00 */
[----:B------:R-:W-:Y:S02]  /*0d30*/  IMAD.MOV.U32 R3, RZ, RZ, 0x70 ;  /* 0x00000070ff037424 */ /* 0x000fe400078e00ff */
[----:B---3--:R3:W-:Y:S03]  /*0d40*/  STS.64 [UR20], R8 ;  /* 0x00000008ff007988 */ /* 0x0087e60008000a14 */
[----:B-1----:R-:W-:-:S05]  /*0d50*/  LOP3.LUT R2, R2, 0x10, R3, 0xd8, !PT ;  /* 0x0000001002027812 */ /* 0x002fca00078ed803 */
[----:B------:R3:W-:Y:S02]  /*0d60*/  STS [UR20+0x8], R2 ;  /* 0x00000802ff007988 */ /* 0x0007e40008000814 */
.L_x_31:
[----:B----4-:R-:W-:Y:S05]  /*0d70*/  BSYNC B3 ;  /* 0x0000000000037941 */ /* 0x010fea0003800000 */
.L_x_30:
[----:B------:R-:W-:Y:S04]  /*0d80*/  BSSY B4, `(.L_x_32) ;  /* 0x0000011000047945 */ /* 0x000fe80003800000 */
[----:B------:R-:W-:Y:S04]  /*0d90*/  BSSY B3, `(.L_x_33) ;  /* 0x000000e000037945 */ /* 0x000fe80003800000 */
[----:B------:R-:W-:Y:S05]  /*0da0*/  @P2 BRA `(.L_x_34) ;  /* 0x0000000000242947 */ /* 0x000fea0003800000 */
[----:B-1-3--:R-:W1:Y:S01]  /*0db0*/  LDS R2, [UR20+0x34] ;  /* 0x00003414ff027984 */ /* 0x00ae620008000800 */
[----:B------:R-:W-:-:S05]  /*0dc0*/  IMAD.MOV.U32 R3, RZ, RZ, 0x3f000000 ;  /* 0x3f000000ff037424 */ /* 0x000fca00078e00ff */
[----:B-1----:R-:W-:-:S05]  /*0dd0*/  LOP3.LUT R2, R2, 0xff000000, R3, 0xb8, !PT ;  /* 0xff00000002027812 */ /* 0x002fca00078eb803 */
[----:B------:R1:W-:Y:S01]  /*0de0*/  STS [UR20+0x34], R2 ;  /* 0x00003402ff007988 */ /* 0x0003e20008000814 */
[----:B------:R-:W-:Y:S05]  /*0df0*/  @P2 BRA `(.L_x_35) ;  /* 0x00000000001c2947 */ /* 0x000fea0003800000 */
[----:B-1----:R-:W1:Y:S01]  /*0e00*/  LDS R2, [UR20+0x38] ;  /* 0x00003814ff027984 */ /* 0x002e620008000800 */
[----:B------:R-:W-:-:S05]  /*0e10*/  IMAD.MOV.U32 R3, RZ, RZ, 0x3f ;  /* 0x0000003fff037424 */ /* 0x000fca00078e00ff */
[----:B-1----:R-:W-:-:S05]  /*0e20*/  LOP3.LUT R2, R2, 0xff, R3, 0xb8, !PT ;  /* 0x000000ff02027812 */ /* 0x002fca00078eb803 */
[----:B------:R4:W-:Y:S02]  /*0e30*/  STS [UR20+0x38], R2 ;  /* 0x00003802ff007988 */ /* 0x0009e40008000814 */
.L_x_34:
[----:B------:R-:W-:Y:S05]  /*0e40*/  @P2 BREAK B3 ;  /* 0x0000000000032942 */ /* 0x000fea0003800000 */
[----:B------:R-:W-:Y:S05]  /*0e50*/  @P2 BRA `(.L_x_36) ;  /* 0x00000000000c2947 */ /* 0x000fea0003800000 */
[----:B------:R1:W-:Y:S02]  /*0e60*/  STS [UR20+0x20], R5 ;  /* 0x00002005ff007988 */ /* 0x0003e40008000814 */
.L_x_35:
[----:B------:R-:W-:Y:S05]  /*0e70*/  BSYNC B3 ;  /* 0x0000000000037941 */ /* 0x000fea0003800000 */
.L_x_33:
[----:B------:R1:W-:Y:S02]  /*0e80*/  @!P2 STS [UR20+0x24], R4 ;  /* 0x00002404ff00a988 */ /* 0x0003e40008000814 */
.L_x_36:
[----:B------:R-:W-:Y:S05]  /*0e90*/  BSYNC B4 ;  /* 0x0000000000047941 */ /* 0x000fea0003800000 */
.L_x_32:
[----:B------:R-:W-:Y:S05]  /*0ea0*/  WARPSYNC.ALL ;  /* 0x0000000000007948 */ /* 0x000fea0003800000 */
[----:B------:R-:W-:Y:S04]  /*0eb0*/  BSSY B4, `(.L_x_37) ;  /* 0x000000e000047945 */ /* 0x000fe80003800000 */
[----:B------:R-:W-:Y:S05]  /*0ec0*/  @P2 BRA `(.L_x_38) ;  /* 0x0000000000302947 */ /* 0x000fea0003800000 */
[----:B------:R-:W5:Y:S01]  /*0ed0*/  LDS R3, [UR20+0x34] ;  /* 0x00003414ff037984 */ /* 0x000f620008000800 */
[----:B-1----:R-:W1:Y:S03]  /*0ee0*/  LDC.64 R4, c[0x0][0x248] ;  /* 0x00009200ff047b82 */ /* 0x002e660000000a00 */
[----:B---34-:R-:W3:Y:S01]  /*0ef0*/  LDS R2, [UR20+0x1c] ;  /* 0x00001c14ff027984 */ /* 0x018ee20008000800 */
[C---:B-1----:R-:W-:Y:S01]  /*0f00*/  SHF.L.U64.HI R5, R4.reuse, 0x1, R5 ;  /* 0x0000000104057819 */ /* 0x042fe20000010205 */
[----:B------:R-:W-:-:S03]  /*0f10*/  IMAD.SHL.U32 R4, R4, 0x2, RZ ;  /* 0x0000000204047824 */ /* 0x000fc600078e00ff */
[--C-:B------:R-:W-:Y:S02]  /*0f20*/  SHF.R.U32.HI R7, RZ, 0x4, R5.reuse ;  /* 0x00000004ff077819 */ /* 0x100fe40000011605 */
[----:B------:R-:W-:-:S05]  /*0f30*/  SHF.R.U64 R4, R4, 0x4, R5 ;  /* 0x0000000404047819 */ /* 0x000fca0000001205 */
[----:B------:R1:W-:Y:S01]  /*0f40*/  STS [UR20+0xc], R4 ;  /* 0x00000c04ff007988 */ /* 0x0003e20008000814 */
[----:B-----5:R-:W-:Y:S02]  /*0f50*/  LOP3.LUT R3, R3, 0x7, RZ, 0xb8, !PT ;  /* 0x0000000703037812 */ /* 0x020fe400078eb8ff */
[----:B---3--:R-:W-:-:S03]  /*0f60*/  LOP3.LUT R2, R2, 0xf, R7, 0xb8, !PT ;  /* 0x0000000f02027812 */ /* 0x008fc600078eb807 */
[----:B------:R1:W-:Y:S04]  /*0f70*/  STS [UR20+0x34], R3 ;  /* 0x00003403ff007988 */ /* 0x0003e80008000814 */
[----:B------:R1:W-:Y:S02]  /*0f80*/  STS [UR20+0x1c], R2 ;  /* 0x00001c02ff007988 */ /* 0x0003e40008000814 */
.L_x_38:
[----:B------:R-:W-:Y:S05]  /*0f90*/  BSYNC B4 ;  /* 0x0000000000047941 */ /* 0x000fea0003800000 */
.L_x_37:
        /* <DEDUP_REMOVED lines=11> */
.L_x_41:
[----:B------:R-:W-:Y:S05]  /*1050*/  @P2 BRA `(.L_x_43) ;  /* 0x0000000000282947 */ /* 0x000fea0003800000 */
[----:B-1-34-:R-:W1:Y:S02]  /*1060*/  LDS R2, [UR20+0x8] ;  /* 0x00000814ff027984 */ /* 0x01ae640008000800 */
[----:B-1----:R-:W-:-:S05]  /*1070*/  LOP3.LUT R2, R2, 0x1800, RZ, 0xb8, !PT ;  /* 0x0000180002027812 */ /* 0x002fca00078eb8ff */
[----:B------:R3:W-:Y:S02]  /*1080*/  STS [UR20+0x8], R2 ;  /* 0x00000802ff007988 */ /* 0x0007e40008000814 */
.L_x_42:
[----:B------:R-:W-:Y:S05]  /*1090*/  @P2 BREAK B5 ;  /* 0x0000000000052942 */ /* 0x000fea0003800000 */
[----:B------:R-:W-:Y:S05]  /*10a0*/  @P2 BRA `(.L_x_44) ;  /* 0x0000000000242947 */ /* 0x000fea0003800000 */
[----:B-1-3--:R-:W1:Y:S01]  /*10b0*/  LDS R2, [UR20+0x8] ;  /* 0x00000814ff027984 */ /* 0x00ae620008000800 */
[----:B------:R-:W-:-:S05]  /*10c0*/  IMAD.MOV.U32 R3, RZ, RZ, 0x6000 ;  /* 0x00006000ff037424 */ /* 0x000fca00078e00ff */
[----:B-1----:R-:W-:-:S04]  /*10d0*/  LOP3.LUT R2, R2, 0x6000, R3, 0xd8, !PT ;  /* 0x0000600002027812 */ /* 0x002fc800078ed803 */
[----:B------:R-:W-:-:S05]  /*10e0*/  LOP3.LUT R2, R2, 0x400000, RZ, 0xb8, !PT ;  /* 0x0040000002027812 */ /* 0x000fca00078eb8ff */
[----:B------:R1:W-:Y:S02]  /*10f0*/  STS [UR20+0x8], R2 ;  /* 0x00000802ff007988 */ /* 0x0003e40008000814 */
.L_x_43:
[----:B------:R-:W-:Y:S05]  /*1100*/  BSYNC B5 ;  /* 0x0000000000057941 */ /* 0x000fea0003800000 */
.L_x_40:
[----:B-1-34-:R-:W1:Y:S02]  /*1110*/  @!P2 LDS R2, [UR20+0x8] ;  /* 0x00000814ff02a984 */ /* 0x01ae640008000800 */
[----:B-1----:R-:W-:-:S05]  /*1120*/  @!P2 LOP3.LUT R2, R2, 0x8000, RZ, 0xb8, !PT ;  /* 0x000080000202a812 */ /* 0x002fca00078eb8ff */
[----:B------:R4:W-:Y:S02]  /*1130*/  @!P2 STS [UR20+0x8], R2 ;  /* 0x00000802ff00a988 */ /* 0x0009e40008000814 */
.L_x_44:
[----:B------:R-:W-:Y:S05]  /*1140*/  BSYNC B4 ;  /* 0x0000000000047941 */ /* 0x000fea0003800000 */
.L_x_39:
[----:B------:R-:W-:Y:S05]  /*1150*/  WARPSYNC.ALL ;  /* 0x0000000000007948 */ /* 0x000fea0003800000 */
[----:B------:R-:W-:Y:S01]  /*1160*/  UIADD3 UR5, UR5, 0x100, URZ ;  /* 0x0000010005057890 */ /* 0x000fe2000fffe03f */
[----:B------:R-:W-:Y:S02]  /*1170*/  ISETP.GE.AND P1, PT, R13, 0x1, PT ;  /* 0x000000010d00780c */ /* 0x000fe40003f26270 */
[----:B------:R-:W-:Y:S02]  /*1180*/  CS2R R24, SRZ ;  /* 0x0000000000187805 */ /* 0x000fe4000001ff00 */
[----:B------:R-:W-:Y:S01]  /*1190*/  CS2R R26, SRZ ;  /* 0x00000000001a7805 */ /* 0x000fe2000001ff00 */
[----:B------:R-:W-:Y:S01]  /*11a0*/  UIADD3 UR26, UP0, UR5, UR26, URZ ;  /* 0x0000001a051a7290 */ /* 0x000fe2000ff1e03f */
[----:B------:R-:W-:-:S02]  /*11b0*/  CS2R R28, SRZ ;  /* 0x00000000001c7805 */ /* 0x000fc4000001ff00 */
[----:B------:R-:W-:Y:S02]  /*11c0*/  CS2R R30, SRZ ;  /* 0x00000000001e7805 */ /* 0x000fe4000001ff00 */
[----:B------:R-:W-:Y:S01]  /*11d0*/  CS2R R32, SRZ ;  /* 0x0000000000207805 */ /* 0x000fe2000001ff00 */
[----:B------:R-:W-:Y:S01]  /*11e0*/  ULEA.HI.X.SX32 UR27, UR5, UR27, 0x1, UP0 ;  /* 0x0000001b051b7291 */ /* 0x000fe200080f0e3f */
[----:B------:R-:W-:Y:S02]  /*11f0*/  CS2R R34, SRZ ;  /* 0x0000000000227805 */ /* 0x000fe4000001ff00 */
[----:B------:R-:W-:Y:S02]  /*1200*/  CS2R R36, SRZ ;  /* 0x0000000000247805 */ /* 0x000fe4000001ff00 */
[----:B------:R-:W-:Y:S02]  /*1210*/  CS2R R38, SRZ ;  /* 0x0000000000267805 */ /* 0x000fe4000001ff00 */
[----:B------:R-:W-:-:S02]  /*1220*/  CS2R R40, SRZ ;  /* 0x0000000000287805 */ /* 0x000fc4000001ff00 */
[----:B------:R-:W-:Y:S02]  /*1230*/  CS2R R42, SRZ ;  /* 0x00000000002a7805 */ /* 0x000fe4000001ff00 */
[----:B------:R-:W-:Y:S02]  /*1240*/  CS2R R44, SRZ ;  /* 0x00000000002c7805 */ /* 0x000fe4000001ff00 */
        /* <DEDUP_REMOVED lines=41> */
[----:B------:R-:W-:Y:S01]  /*14e0*/  CS2R R128, SRZ ;  /* 0x0000000000807805 */ /* 0x000fe2000001ff00 */
[----:B------:R-:W-:Y:S01]  /*14f0*/  IMAD.MOV.U32 R130, RZ, RZ, RZ ;  /* 0x000000ffff827224 */ /* 0x000fe200078e00ff */
[----:B------:R-:W-:Y:S06]  /*1500*/  @P0 BRA `(.L_x_45) ;  /* 0x0000000000280947 */ /* 0x000fec0003800000 */
[----:B-1-34-:R-:W1:Y:S01]  /*1510*/  S2R R2, SR_LANEID ;  /* 0x0000000000027919 */ /* 0x01ae620000000000 */
[----:B------:R-:W-:Y:S05]  /*1520*/  WARPSYNC.ALL ;  /* 0x0000000000007948 */ /* 0x000fea0003800000 */
[----:B-1----:R-:W-:-:S05]  /*1530*/  IMAD.SHL.U32 R4, R2, 0x4, RZ ;  /* 0x0000000402047824 */ /* 0x002fca00078e00ff */
[----:B------:R-:W1:Y:S01]  /*1540*/  LDS R5, [R4+UR20] ;  /* 0x0000001404057984 */ /* 0x000e620008000800 */
[----:B------:R-:W-:-:S05]  /*1550*/  IADD3 R2, P3, R4, UR26, RZ ;  /* 0x0000001a04027c10 */ /* 0x000fca000ff7e0ff */
[----:B------:R-:W-:-:S05]  /*1560*/  IMAD.X R3, RZ, RZ, UR27, P3 ;  /* 0x0000001bff037e24 */ /* 0x000fca00098e06ff */
[----:B-1----:R1:W3:Y:S01]  /*1570*/  ATOMG.E.EXCH.STRONG.GPU PT, RZ, [R2], R5 ;  /* 0x0000000502ff73a8 */ /* 0x0022e200041ee100 */
[----:B------:R-:W-:-:S04]  /*1580*/  DEPBAR {5,4,3,2,1,0} ;  /* 0x0000003f0000791a */ /* 0x000fc80000000000 */
[----:B------:R1:W-:Y:S01]  /*1590*/  UTMACCTL.IV [UR26] ;  /* 0x000000001a0079b9 */ /* 0x0003e20008000000 */
[----:B------:R-:W-:Y:S01]  /*15a0*/  NOP ;  /* 0x0000000000007918 */ /* 0x000fe20000000000 */
.L_x_45:
[----:B------:R-:W-:Y:S05]  /*15b0*/  @P0 BRA `(.L_x_46) ;  /* 0x00000000000c0947 */ /* 0x000fea0003800000 */
[----:B------:R0:W-:Y:S01]  /*15c0*/  UTMACMDFLUSH ;  /* 0x00000000000079b7 */ /* 0x0001e20000000000 */
[----:B------:R-:W-:Y:S05]  /*15d0*/  @P0 BRA `(.L_x_46) ;  /* 0x0000000000040947 */ /* 0x000fea0003800000 */
[----:B------:R-:W-:-:S04]  /*15e0*/  DEPBAR.LE SB0, 0x0 ;  /* 0x000080000000791a */ /* 0x000fc80000000000 */
.L_x_46:
[----:B------:R-:W-:Y:S05]  /*15f0*/  WARPSYNC.ALL ;  /* 0x0000000000007948 */ /* 0x000fea0003800000 */
[----:B---3--:R-:W-:Y:S01]  /*1600*/  BAR.SYNC.DEFER_BLOCKING 0x0 ;  /* 0x0000000000007b1d */ /* 0x008fe20000010000 */
[----:B------:R-:W-:Y:S01]  /*1610*/  USHF.L.U32 UR15, UR21, 0x8, URZ ;  /* 0x00000008150f7899 */ /* 0x000fe2000800063f */
[----:B------:R-:W-:Y:S01]  /*1620*/  IMAD.MOV.U32 R131, RZ, RZ, RZ ;  /* 0x000000ffff837224 */ /* 0x000fe200078e00ff */
[----:B------:R-:W-:Y:S02]  /*1630*/  CS2R R132, SRZ ;  /* 0x0000000000847805 */ /* 0x000fe4000001ff00 */
[----:B------:R-:W-:-:S02]  /*1640*/  CS2R R134, SRZ ;  /* 0x0000000000867805 */ /* 0x000fc4000001ff00 */
[----:B------:R-:W-:Y:S01]  /*1650*/  CS2R R136, SRZ ;  /* 0x0000000000887805 */ /* 0x000fe2000001ff00 */
[----:B------:R-:W-:Y:S01]  /*1660*/  VOTEU.ALL UP0, P2 ;  /* 0x00000000003f7886 */ /* 0x000fe20001000000 */
[----:B------:R-:W-:Y:S01]  /*1670*/  UMOV UR6, 0x1 ;  /* 0x0000000100067882 */ /* 0x000fe20000000000 */
[----:B------:R-:W-:Y:S01]  /*1680*/  VOTEU.ALL UP1, P2 ;  /* 0x00000000003f7886 */ /* 0x000fe20001020000 */
[----:B------:R-:W-:Y:S01]  /*1690*/  VOTEU.ALL UP2, P2 ;  /* 0x00000000003f7886 */ /* 0x000fe20001040000 */
[----:B------:R-:W-:Y:S01]  /*16a0*/  VOTEU.ALL UP3, P2 ;  /* 0x00000000003f7886 */ /* 0x000fe20001060000 */
[----:B------:R-:W-:-:S04]  /*16b0*/  @!UP0 UIADD3 UR8, -UR6, 0x100000, URZ ;  /* 0x0010000006088890 */ /* 0x000fc8000fffe13f */
[----:B------:R-:W-:Y:S02]  /*16c0*/  @!UP0 USHF.L.U32 UR9, UR8, 0xb, URZ ;  /* 0x0000000b08098899 */ /* 0x000fe4000800063f */
[----:B------:R-:W-:Y:S01]  /*16d0*/  @!UP0 USHF.L.U32 UR8, UR8, 0x1, URZ ;  /* 0x0000000108088899 */ /* 0x000fe2000800063f */
[----:B------:R-:W-:Y:S01]  /*16e0*/  CS2R R138, SRZ ;  /* 0x00000000008a7805 */ /* 0x000fe2000001ff00 */
        /* <DEDUP_REMOVED lines=12> */
[----:B------:R-:W-:Y:S01]  /*17b0*/  VOTEU.ALL UP0, P2 ;  /* 0x00000000003f7886 */ /* 0x000fe20001000000 */
[----:B------:R-:W-:Y:S02]  /*17c0*/  CS2R R146, SRZ ;  /* 0x0000000000927805 */ /* 0x000fe4000001ff00 */
[----:B------:R-:W-:Y:S02]  /*17d0*/  CS2R R148, SRZ ;  /* 0x0000000000947805 */ /* 0x000fe4000001ff00 */
[----:B------:R-:W-:Y:S01]  /*17e0*/  CS2R R150, SRZ ;  /* 0x0000000000967805 */ /* 0x000fe2000001ff00 */
[----:B------:R-:W3:Y:S02]  /*17f0*/  FENCE.VIEW.ASYNC.S ;  /* 0x00000000000073c6 */ /* 0x000ee40000000000 */
[----:B---3--:R-:W3:Y:S02]  /*1800*/  @!UP0 SYNCS.EXCH.64 URZ, [UR20+0x28000], UR8 ;  /* 0x02800008143f85b2 */ /* 0x008ee40008000100 */
[----:B---3--:R-:W-:Y:S06]  /*1810*/  BAR.SYNC.DEFER_BLOCKING 0x0 ;  /* 0x0000000000007b1d */ /* 0x008fec0000010000 */
[----:B------:R3:W4:Y:S02]  /*1820*/  @!UP1 SYNCS.EXCH.64 URZ, [UR20+0x28008], UR10 ;  /* 0x0280080a143f95b2 */ /* 0x0007240008000100 */
[----:B----4-:R-:W-:Y:S01]  /*1830*/  BAR.SYNC.DEFER_BLOCKING 0x0 ;  /* 0x0000000000007b1d */ /* 0x010fe20000010000 */
[----:B---3--:R-:W-:-:S05]  /*1840*/  USHF.L.U32 UR11, UR32, 0x6, URZ ;  /* 0x00000006200b7899 */ /* 0x008fca000800063f */
[----:B------:R3:W4:Y:S02]  /*1850*/  @!UP2 SYNCS.EXCH.64 URZ, [UR20+0x28010], UR12 ;  /* 0x0280100c143fa5b2 */ /* 0x0007240008000100 */
[----:B----4-:R-:W-:Y:S06]  /*1860*/  BAR.SYNC.DEFER_BLOCKING 0x0 ;  /* 0x0000000000007b1d */ /* 0x010fec0000010000 */
[----:B------:R3:W4:Y:S01]  /*1870*/  @!UP3 SYNCS.EXCH.64 URZ, [UR20+0x28018], UR6 ;  /* 0x02801806143fb5b2 */ /* 0x0007220008000100 */
[----:B------:R-:W-:Y:S05]  /*1880*/  @!P1 BRA `(.L_x_47) ;  /* 0x0000000800109947 */ /* 0x000fea0003800000 */
        /* <DEDUP_REMOVED lines=63> */
[----:B------:R-:W-:Y:S01]  /*1c80*/  CS2R R150, SRZ ;  /* 0x0000000000967805 */ /* 0x000fe2000001ff00 */
[----:B------:R-:W-:Y:S01]  /*1c90*/  UMOV UR5, URZ ;  /* 0x0000003f00057c82 */ /* 0x000fe20008000000 */
[----:B------:R-:W-:-:S05]  /*1ca0*/  UMOV UR10, URZ ;  /* 0x0000003f000a7c82 */ /* 0x000fca0008000000 */
.L_x_49:
[----:B----4-:R-:W-:Y:S01]  /*1cb0*/  BAR.SYNC.DEFER_BLOCKING 0x0 ;  /* 0x0000000000007b1d */ /* 0x010fe20000010000 */
[----:B------:R-:W-:Y:S01]  /*1cc0*/  ULEA UR30, UR5, UR20, 0x3 ;  /* 0x00000014051e7291 */ /* 0x000fe2000f8e183f */
[----:B-1----:R-:W-:Y:S01]  /*1cd0*/  @!P2 IMAD.MOV.U32 R3, RZ, RZ, 0xa000 ;  /* 0x0000a000ff03a424 */ /* 0x002fe200078e00ff */
[----:B------:R-:W-:Y:S01]  /*1ce0*/  ELECT P0, URZ, PT ;  /* 0x00000000003f782f */ /* 0x000fe20003800000 */
[----:B------:R-:W-:Y:S01]  /*1cf0*/  IMAD.U32 R2, RZ, RZ, UR4 ;  /* 0x00000004ff027e24 */ /* 0x000fe2000f8e00ff */
[----:B------:R-:W-:Y:S02]  /*1d00*/  ULEA UR8, UR5, UR20, 0xd ;  /* 0x0000001405087291 */ /* 0x000fe4000f8e683f */
[----:B------:R-:W-:Y:S02]  /*1d10*/  ISETP.LT.U32.AND P0, PT, R6, 0x20, P0 ;  /* 0x000000200600780c */ /* 0x000fe40000701070 */
[----:B------:R-:W-:Y:S02]  /*1d20*/  ELECT P1, URZ, PT ;  /* 0x00000000003f782f */ /* 0x000fe40003820000 */
[----:B------:R-:W-:Y:S01]  /*1d30*/  SHF.L.U32 R2, R2, 0x1f, RZ ;  /* 0x0000001f02027819 */ /* 0x000fe200000006ff */
[----:B------:R-:W-:Y:S01]  /*1d40*/  UIADD3 UR8, UR8, 0x20000, URZ ;  /* 0x0002000008087890 */ /* 0x000fe2000fffe03f */
[----:B------:R-:W-:Y:S01]  /*1d50*/  ISETP.LT.U32.AND P1, PT, R6, 0x20, P1 ;  /* 0x000000200600780c */ /* 0x000fe20000f21070 */
[----:B---3--:R-:W-:Y:S01]  /*1d60*/  ULEA UR12, UR5, UR20, 0xf ;  /* 0x00000014050c7291 */ /* 0x008fe2000f8e783f */
[----:B------:R-:W-:Y:S01]  /*1d70*/  UMOV UR14, UR10 ;  /* 0x0000000a000e7c82 */ /* 0x000fe20008000000 */
[----:B------:R-:W-:-:S02]  /*1d80*/  USHF.R.U32.HI UR16, URZ, 0x4, UR8 ;  /* 0x000000043f107899 */ /* 0x000fc40008011608 */
[----:B------:R-:W-:Y:S02]  /*1d90*/  USHF.R.U32.HI UR18, URZ, 0x4, UR12 ;  /* 0x000000043f127899 */ /* 0x000fe4000801160c */
[----:B------:R-:W-:Y:S01]  /*1da0*/  VOTEU.ANY UP0, P0 ;  /* 0x00000000003f7886 */ /* 0x000fe20000000100 */
[----:B------:R-:W-:Y:S01]  /*1db0*/  VOTEU.ANY UP2, P0 ;  /* 0x00000000003f7886 */ /* 0x000fe20000040100 */
[----:B------:R-:W-:Y:S01]  /*1dc0*/  USGXT.U32 UR18, UR18, 0xe ;  /* 0x0000000e1212789a */ /* 0x000fe20008000000 */
[----:B------:R1:W-:Y:S01]  /*1dd0*/  @!P2 SYNCS.ARRIVE.TRANS64 RZ, [UR30+0x28000], R3 ;  /* 0x02800003ffffa9a7 */ /* 0x0003e2000800001e */
[----:B------:R-:W-:Y:S01]  /*1de0*/  BAR.SYNC.DEFER_BLOCKING 0x0 ;  /* 0x0000000000007b1d */ /* 0x000fe20000010000 */
[----:B------:R-:W-:Y:S02]  /*1df0*/  @UP0 UIADD3 UR9, UR30, 0x28000, URZ ;  /* 0x000280001e090890 */ /* 0x000fe4000fffe03f */
[----:B------:R-:W-:-:S03]  /*1e00*/  USGXT.U32 UR16, UR16, 0xe ;  /* 0x0000000e1010789a */ /* 0x000fc60008000000 */
[----:B------:R-:W-:Y:S01]  /*1e10*/  @UP0 UMOV UR6, UR22 ;  /* 0x0000001600060c82 */ /* 0x000fe20008000000 */
[----:B------:R-:W-:Y:S01]  /*1e20*/  @UP0 UMOV UR7, UR23 ;  /* 0x0000001700070c82 */ /* 0x000fe20008000000 */
[----:B------:R-:W-:Y:S01]  /*1e30*/  VOTEU.ANY UP1, P1 ;  /* 0x00000000003f7886 */ /* 0x000fe20000820100 */
[----:B------:R-:W-:Y:S01]  /*1e40*/  VOTEU.ANY UP3, P1 ;  /* 0x00000000003f7886 */ /* 0x000fe20000860100 */
[----:B------:R-:W-:Y:S01]  /*1e50*/  UMOV UR19, 0x40000040 ;  /* 0x4000004000137882 */ /* 0x000fe20000000000 */
[----:B------:R-:W-:Y:S02]  /*1e60*/  UMOV UR17, 0x40000040 ;  /* 0x4000004000117882 */ /* 0x000fe40000000000 */
[----:B------:R-:W-:Y:S01]  /*1e70*/  @UP1 UIADD3 UR13, UR30, 0x28000, URZ ;  /* 0x000280001e0d1890 */ /* 0x000fe2000fffe03f */
[----:B------:R-:W-:Y:S01]  /*1e80*/  @UP1 UMOV UR28, UR24 ;  /* 0x00000018001c1c82 */ /* 0x000fe20008000000 */
[----:B------:R-:W-:Y:S01]  /*1e90*/  @UP1 UMOV UR29, UR25 ;  /* 0x00000019001d1c82 */ /* 0x000fe20008000000 */
[----:B------:R1:W-:Y:S01]  /*1ea0*/  @UP2 UTMALDG.2D [UR8], [UR6] ;  /* 0x00000008060025b4 */ /* 0x0003e20008008000 */
[----:B------:R3:W-:Y:S06]  /*1eb0*/  MEMBAR.ALL.CTA ;  /* 0x0000000000007992 */ /* 0x0007ec0000008000 */
[----:B---3--:R-:W3:Y:S02]  /*1ec0*/  FENCE.VIEW.ASYNC.S ;  /* 0x00000000000073c6 */ /* 0x008ee40000000000 */
[----:B---3--:R-:W-:Y:S06]  /*1ed0*/  BAR.SYNC.DEFER_BLOCKING 0x0 ;  /* 0x0000000000007b1d */ /* 0x008fec0000010000 */
[----:B------:R1:W-:Y:S02]  /*1ee0*/  @UP3 UTMALDG.2D [UR12], [UR28] ;  /* 0x0000000c1c0035b4 */ /* 0x0003e40008008000 */
[----:B------:R-:W-:Y:S06]  /*1ef0*/  BAR.SYNC.DEFER_BLOCKING 0x0 ;  /* 0x0000000000007b1d */ /* 0x000fec0000010000 */
[----:B------:R-:W3:Y:S02]  /*1f00*/  SYNCS.PHASECHK.TRANS64.TRYWAIT P0, [UR30+0x28000], R2 ;  /* 0x02800002ff0075a7 */ /* 0x000ee4000800015e */
[----:B-1-3--:R-:W-:Y:S05]  /*1f10*/  @!P0 BRA `(.L_x_48) ;  /* 0x0000000800448947 */ /* 0x00afea0003800000 */
.L_x_50:
[----:B------:R-:W-:Y:S02]  /*1f20*/  WARPGROUP.DEPBAR.LE gsb0, 0x0 ;  /* 0x00008000000079c5 */ /* 0x000fe40000010000 */
[----:B------:R-:W-:Y:S01]  /*1f30*/  WARPGROUP.ARRIVE ;  /* 0x00000000000079c5 */ /* 0x000fe20000000000 */
[----:B------:R-:W-:Y:S01]  /*1f40*/  UMOV UR6, URZ ;  /* 0x0000003f00067c82 */ /* 0x000fe20008000000 */
[----:B------:R-:W-:Y:S01]  /*1f50*/  UMOV UR7, URZ ;  /* 0x0000003f00077c82 */ /* 0x000fe20008000000 */
[----:B------:R-:W1:Y:S01]  /*1f60*/  LDC R2, c[0x0][0x230] ;  /* 0x00008c00ff027b82 */ /* 0x000e620000000800 */
[----:B------:R-:W-:Y:S02]  /*1f70*/  UIADD3 UR10, UR10, 0x40, URZ ;  /* 0x000000400a0a7890 */ /* 0x000fe4000fffe03f */
[----:B------:R-:W-:Y:S01]  /*1f80*/  HGMMA.64x256x16.F32.BF16 R24, gdesc[UR16], R24 ;  /* 0x03e00000101879f0 */ /* 0x000fe20008701818 */
[----:B------:R-:W-:Y:S02]  /*1f90*/  UIADD3 UR18, UP1, UR18, 0x2, URZ ;  /* 0x0000000212127890 */ /* 0x000fe4000ff3e03f */
[----:B------:R-:W-:-:S02]  /*1fa0*/  UIADD3 UR16, UP0, UR16, 0x2, URZ ;  /* 0x0000000210107890 */ /* 0x000fc4000ff1e03f */
[----:B------:R-:W-:Y:S02]  /*1fb0*/  UIADD3.X UR19, UR7, 0x40000040, URZ, UP1, !UPT ;  /* 0x4000004007137890 */ /* 0x000fe40008ffe43f */
[----:B------:R-:W-:Y:S02]  /*1fc0*/  UIADD3.X UR17, UR6, 0x40000040, URZ, UP0, !UPT ;  /* 0x4000004006117890 */ /* 0x000fe400087fe43f */
[----:B------:R-:W-:Y:S02]  /*1fd0*/  UIADD3.64 UR30, UR18, 0x2, URZ ;  /* 0x00000002121e7897 */ /* 0x000fe4000fffe03f */
[----:B------:R-:W-:Y:S02]  /*1fe0*/  UIADD3.64 UR28, UR16, 0x2, URZ ;  /* 0x00000002101c7897 */ /* 0x000fe4000fffe03f */
[----:B------:R-:W-:-:S04]  /*1ff0*/  UIADD3 UR5, UR5, 0x1, URZ ;  /* 0x0000000105057890 */ /* 0x000fc8000fffe03f */
[----:B------:R-:W-:Y:S01]  /*2000*/  UISETP.NE.U32.AND UP0, UPT, UR5, 0x4, UPT ;  /* 0x000000040500788c */ /* 0x000fe2000bf05070 */
[----:B-1----:R-:W-:-:S03]  /*2010*/  ISETP.LE.AND P0, PT, R2, UR10, PT ;  /* 0x0000000a02007c0c */ /* 0x002fc6000bf03270 */
[----:B------:R-:W-:Y:S02]  /*2020*/  USEL UR6, URZ, 0x1, UP0 ;  /* 0x000000013f067887 */ /* 0x000fe40008000000 */
[----:B------:R-:W-:Y:S02]  /*2030*/  USEL UR5, UR5, URZ, UP0 ;  /* 0x0000003f05057287 */ /* 0x000fe40008000000 */
[----:B------:R-:W-:-:S03]  /*2040*/  ULOP3.LUT UR4, UR4, UR6, URZ, 0x3c, !UPT ;  /* 0x0000000604047292 */ /* 0x000fc6000f8e3c3f */
[----:B------:R-:W-:Y:S01]  /*2050*/  HGMMA.64x256x16.F32.BF16 R24, gdesc[UR16], R24 ;  /* 0x03e00000101879f0 */ /* 0x000fe20008701818 */
[----:B------:R-:W-:Y:S02]  /*2060*/  UIADD3.64 UR18, UR18, 0x4, URZ ;  /* 0x0000000412127897 */ /* 0x000fe4000fffe03f */
[----:B------:R-:W-:-:S15]  /*2070*/  UIADD3.64 UR16, UR16, 0x4, URZ ;  /* 0x0000000410107897 */ /* 0x000fde000fffe03f */
[----:B------:R-:W-:-:S10]  /*2080*/  NOP ;  /* 0x0000000000007918 */ /* 0x000fd40000000000 */
[----:B------:R-:W-:-:S15]  /*2090*/  HGMMA.64x256x16.F32.BF16 R24, gdesc[UR28], R24 ;  /* 0x03e000001c1879f0 */ /* 0x000fde0008701818 */
[----:B------:R-:W-:-:S13]  /*20a0*/  NOP ;  /* 0x0000000000007918 */ /* 0x000fda0000000000 */
[----:B------:R-:W-:Y:S01]  /*20b0*/  HGMMA.64x256x16.F32.BF16 R24, gdesc[UR16], R24, gsb0 ;  /* 0x03e00000101879f0 */ /* 0x000fe20008001818 */
[----:B------:R-:W-:Y:S05]  /*20c0*/  @!P0 BRA `(.L_x_49) ;  /* 0xfffffff800f88947 */ /* 0x000fea000383ffff */
.L_x_47:
[----:B------:R-:W-:Y:S02]  /*20d0*/  WARPGROUP.DEPBAR.LE gsb0, 0x0 ;  /* 0x00008000000079c5 */ /* 0x000fe40000010000 */
[----:B----4-:R-:W-:Y:S01]  /*20e0*/  BAR.SYNC.DEFER_BLOCKING 0x0 ;  /* 0x0000000000007b1d */ /* 0x010fe20000010000 */
[C---:B-1----:R-:W-:Y:S01]  /*20f0*/  IMAD.SHL.U32 R2, R0.reuse, 0x80, RZ ;  /* 0x0000008000027824 */ /* 0x042fe200078e00ff */
[----:B------:R-:W-:Y:S01]  /*2100*/  F2FP.BF16.F32.PACK_AB R24, R25, R24 ;  /* 0x000000181918723e */ /* 0x000fe200000010ff */
[----:B------:R-:W-:Y:S01]  /*2110*/  IMAD.SHL.U32 R3, R0, 0x10, RZ ;  /* 0x0000001000037824 */ /* 0x000fe200078e00ff */
[----:B------:R-:W-:Y:S02]  /*2120*/  F2FP.BF16.F32.PACK_AB R25, R27, R26 ;  /* 0x0000001a1b19723e */ /* 0x000fe400000010ff */
[----:B------:R-:W-:Y:S02]  /*2130*/  ELECT P0, URZ, PT ;  /* 0x00000000003f782f */ /* 0x000fe40003800000 */
[----:B------:R-:W-:Y:S01]  /*2140*/  LOP3.LUT R2, R2, 0x780, RZ, 0xc0, !PT ;  /* 0x0000078002027812 */ /* 0x000fe200078ec0ff */
[----:B------:R-:W-:Y:S01]  /*2150*/  UMOV UR10, UR11 ;  /* 0x0000000b000a7c82 */ /* 0x000fe20008000000 */
[----:B------:R-:W-:-:S02]  /*2160*/  F2FP.BF16.F32.PACK_AB R56, R57, R56 ;  /* 0x000000383938723e */ /* 0x000fc400000010ff */
[----:B------:R-:W-:Y:S02]  /*2170*/  LOP3.LUT R3, R2, 0x70, R3, 0xf8, !PT ;  /* 0x0000007002037812 */ /* 0x000fe400078ef803 */
[--C-:B------:R-:W-:Y:S02]  /*2180*/  SHF.R.U32.HI R2, RZ, 0x5, R0.reuse ;  /* 0x00000005ff027819 */ /* 0x100fe40000011600 */
[----:B------:R-:W-:Y:S01]  /*2190*/  LOP3.LUT R3, R3, 0x10, R0, 0x78, !PT ;  /* 0x0000001003037812 */ /* 0x000fe200078e7800 */
[----:B------:R-:W-:Y:S01]  /*21a0*/  IMAD.SHL.U32 R0, R0, 0x40, RZ ;  /* 0x0000004000007824 */ /* 0x000fe200078e00ff */
[----:B------:R-:W-:Y:S02]  /*21b0*/  R2UR UR5, R2 ;  /* 0x00000000020572ca */ /* 0x000fe400000e0000 */
[----:B------:R-:W-:Y:S02]  /*21c0*/  F2FP.BF16.F32.PACK_AB R26, R29, R28 ;  /* 0x0000001c1d1a723e */ /* 0x000fe400000010ff */
[----:B------:R-:W-:-:S02]  /*21d0*/  LOP3.LUT R0, R3, 0x1800, R0, 0xf8, !PT ;  /* 0x0000180003007812 */ /* 0x000fc400078ef800 */
[----:B------:R-:W-:Y:S01]  /*21e0*/  F2FP.BF16.F32.PACK_AB R27, R31, R30 ;  /* 0x0000001e1f1b723e */ /* 0x000fe200000010ff */
[----:B------:R-:W1:Y:S02]  /*21f0*/  @!P2 SYNCS.CCTL.IV [UR20+0x28000] ;  /* 0x02800000ff00a9b1 */ /* 0x000e640008000014 */
[----:B-1----:R-:W-:Y:S01]  /*2200*/  BAR.SYNC.DEFER_BLOCKING 0x0 ;  /* 0x0000000000007b1d */ /* 0x002fe20000010000 */
[C---:B------:R-:W-:Y:S01]  /*2210*/  LOP3.LUT R3, R0.reuse, 0x20, RZ, 0x3c, !PT ;  /* 0x0000002000037812 */ /* 0x040fe200078e3cff */
[----:B------:R-:W-:Y:S01]  /*2220*/  VIADD R2, R0, UR20 ;  /* 0x0000001400027c36 */ /* 0x000fe20008000000 */
[----:B------:R-:W-:Y:S01]  /*2230*/  F2FP.BF16.F32.PACK_AB R57, R59, R58 ;  /* 0x0000003a3b39723e */ /* 0x000fe200000010ff */
[----:B------:R-:W-:Y:S01]  /*2240*/  ULOP3.LUT UR5, UR5, 0x3, URZ, 0xc0, !UPT ;  /* 0x0000000305057892 */ /* 0x000fe2000f8ec03f */
[----:B------:R-:W-:Y:S01]  /*2250*/  F2FP.BF16.F32.PACK_AB R88, R89, R88 ;  /* 0x000000585958723e */ /* 0x000fe200000010ff */
[----:B------:R-:W-:Y:S01]  /*2260*/  VIADD R3, R3, UR20 ;  /* 0x0000001403037c36 */ /* 0x000fe20008000000 */
[----:B------:R-:W-:Y:S01]  /*2270*/  F2FP.BF16.F32.PACK_AB R58, R61, R60 ;  /* 0x0000003c3d3a723e */ /* 0x000fe200000010ff */
[----:B------:R-:W-:Y:S01]  /*2280*/  ULEA UR9, UR5, UR15, 0x6 ;  /* 0x0000000f05097291 */ /* 0x000fe2000f8e303f */
[----:B------:R-:W-:Y:S01]  /*2290*/  F2FP.BF16.F32.PACK_AB R59, R63, R62 ;  /* 0x0000003e3f3b723e */ /* 0x000fe200000010ff */
[----:B------:R-:W-:Y:S01]  /*22a0*/  ULEA UR8, UR5, UR20, 0xd ;  /* 0x0000001405087291 */ /* 0x000fe2000f8e683f */
[----:B------:R-:W-:-:S02]  /*22b0*/  F2FP.BF16.F32.PACK_AB R89, R91, R90 ;  /* 0x0000005a5b59723e */ /* 0x000fc400000010ff */
[----:B------:R-:W-:Y:S02]  /*22c0*/  F2FP.BF16.F32.PACK_AB R120, R121, R120 ;  /* 0x000000787978723e */ /* 0x000fe400000010ff */
[----:B------:R-:W-:Y:S02]  /*22d0*/  F2FP.BF16.F32.PACK_AB R32, R33, R32 ;  /* 0x000000202120723e */ /* 0x000fe400000010ff */
[----:B------:R-:W-:Y:S02]  /*22e0*/  F2FP.BF16.F32.PACK_AB R90, R93, R92 ;  /* 0x0000005c5d5a723e */ /* 0x000fe400000010ff */
[----:B------:R-:W-:Y:S02]  /*22f0*/  F2FP.BF16.F32.PACK_AB R91, R95, R94 ;  /* 0x0000005e5f5b723e */ /* 0x000fe400000010ff */
[----:B------:R-:W-:Y:S02]  /*2300*/  F2FP.BF16.F32.PACK_AB R121, R123, R122 ;  /* 0x0000007a7b79723e */ /* 0x000fe400000010ff */
[----:B------:R-:W-:Y:S01]  /*2310*/  F2FP.BF16.F32.PACK_AB R33, R35, R34 ;  /* 0x000000222321723e */ /* 0x000fe200000010ff */
[----:B------:R-:W1:Y:S02]  /*2320*/  @!P2 SYNCS.CCTL.IV [UR20+0x28008] ;  /* 0x02800800ff00a9b1 */ /* 0x000e640008000014 */
[----:B-1----:R-:W-:Y:S01]  /*2330*/  BAR.SYNC.DEFER_BLOCKING 0x0 ;  /* 0x0000000000007b1d */ /* 0x002fe20000010000 */
[----:B------:R-:W-:-:S02]  /*2340*/  F2FP.BF16.F32.PACK_AB R64, R65, R64 ;  /* 0x000000404140723e */ /* 0x000fc400000010ff */
[----:B------:R-:W-:Y:S02]  /*2350*/  F2FP.BF16.F32.PACK_AB R122, R125, R124 ;  /* 0x0000007c7d7a723e */ /* 0x000fe400000010ff */
[----:B------:R-:W-:Y:S02]  /*2360*/  F2FP.BF16.F32.PACK_AB R123, R127, R126 ;  /* 0x0000007e7f7b723e */ /* 0x000fe400000010ff */
[----:B------:R-:W-:Y:S02]  /*2370*/  LOP3.LUT R4, R0, 0x40, RZ, 0x3c, !PT ;  /* 0x0000004000047812 */ /* 0x000fe400078e3cff */
[----:B------:R-:W-:Y:S02]  /*2380*/  F2FP.BF16.F32.PACK_AB R34, R37, R36 ;  /* 0x000000242522723e */ /* 0x000fe400000010ff */
[----:B------:R-:W-:Y:S01]  /*2390*/  F2FP.BF16.F32.PACK_AB R35, R39, R38 ;  /* 0x000000262723723e */ /* 0x000fe200000010ff */
[----:B------:R-:W-:Y:S01]  /*23a0*/  VIADD R4, R4, UR20 ;  /* 0x0000001404047c36 */ /* 0x000fe20008000000 */
[----:B------:R-:W-:-:S02]  /*23b0*/  F2FP.BF16.F32.PACK_AB R65, R67, R66 ;  /* 0x000000424341723e */ /* 0x000fc400000010ff */
        /* <DEDUP_REMOVED lines=10> */
[----:B------:R-:W-:Y:S02]  /*2460*/  F2FP.BF16.F32.PACK_AB R129, R131, R130 ;  /* 0x000000828381723e */ /* 0x000fe400000010ff */
[----:B------:R-:W-:Y:S02]  /*2470*/  F2FP.BF16.F32.PACK_AB R41, R43, R42 ;  /* 0x0000002a2b29723e */ /* 0x000fe400000010ff */
[----:B------:R-:W-:Y:S02]  /*2480*/  F2FP.BF16.F32.PACK_AB R72, R73, R72 ;  /* 0x000000484948723e */ /* 0x000fe400000010ff */
[----:B------:R-:W-:-:S02]  /*2490*/  F2FP.BF16.F32.PACK_AB R130, R133, R132 ;  /* 0x000000848582723e */ /* 0x000fc400000010ff */
[----:B------:R-:W-:Y:S02]  /*24a0*/  F2FP.BF16.F32.PACK_AB R131, R135, R134 ;  /* 0x000000868783723e */ /* 0x000fe400000010ff */
[----:B------:R-:W-:Y:S02]  /*24b0*/  LOP3.LUT R0, R0, 0x60, RZ, 0x3c, !PT ;  /* 0x0000006000007812 */ /* 0x000fe400078e3cff */
[----:B------:R-:W-:Y:S02]  /*24c0*/  F2FP.BF16.F32.PACK_AB R42, R45, R44 ;  /* 0x0000002c2d2a723e */ /* 0x000fe400000010ff */
[----:B------:R-:W-:Y:S01]  /*24d0*/  F2FP.BF16.F32.PACK_AB R43, R47, R46 ;  /* 0x0000002e2f2b723e */ /* 0x000fe200000010ff */
[----:B------:R-:W-:Y:S01]  /*24e0*/  VIADD R0, R0, UR20 ;  /* 0x0000001400007c36 */ /* 0x000fe20008000000 */
[----:B------:R-:W-:Y:S01]  /*24f0*/  F2FP.BF16.F32.PACK_AB R73, R75, R74 ;  /* 0x0000004a4b49723e */ /* 0x000fe200000010ff */
[----:B------:R-:W1:Y:S02]  /*2500*/  @!P2 SYNCS.CCTL.IV [UR20+0x28018] ;  /* 0x02801800ff00a9b1 */ /* 0x000e640008000014 */
[----:B-1----:R-:W-:Y:S01]  /*2510*/  STSM.16.M88.4 [R2], R24 ;  /* 0x0000001802007844 */ /* 0x002fe20000000200 */
[----:B------:R-:W-:-:S02]  /*2520*/  F2FP.BF16.F32.PACK_AB R104, R105, R104 ;  /* 0x000000686968723e */ /* 0x000fc400000010ff */
[----:B------:R-:W-:Y:S01]  /*2530*/  F2FP.BF16.F32.PACK_AB R74, R77, R76 ;  /* 0x0000004c4d4a723e */ /* 0x000fe200000010ff */
[----:B------:R-:W-:Y:S01]  /*2540*/  STSM.16.M88.4 [R2+0x2000], R56 ;  /* 0x0020003802007844 */ /* 0x000fe20000000200 */
[----:B------:R-:W-:Y:S02]  /*2550*/  F2FP.BF16.F32.PACK_AB R75, R79, R78 ;  /* 0x0000004e4f4b723e */ /* 0x000fe400000010ff */
[----:B------:R-:W-:Y:S01]  /*2560*/  F2FP.BF16.F32.PACK_AB R105, R107, R106 ;  /* 0x0000006a6b69723e */ /* 0x000fe200000010ff */
[----:B------:R-:W-:Y:S01]  /*2570*/  STSM.16.M88.4 [R2+0x4000], R88 ;  /* 0x0040005802007844 */ /* 0x000fe20000000200 */
[----:B------:R-:W-:Y:S02]  /*2580*/  F2FP.BF16.F32.PACK_AB R136, R137, R136 ;  /* 0x000000888988723e */ /* 0x000fe400000010ff */
[----:B------:R-:W-:Y:S01]  /*2590*/  F2FP.BF16.F32.PACK_AB R48, R49, R48 ;  /* 0x000000303130723e */ /* 0x000fe200000010ff */
[----:B------:R-:W-:Y:S01]  /*25a0*/  STSM.16.M88.4 [R2+0x6000], R120 ;  /* 0x0060007802007844 */ /* 0x000fe20000000200 */
[----:B------:R-:W-:-:S02]  /*25b0*/  F2FP.BF16.F32.PACK_AB R106, R109, R108 ;  /* 0x0000006c6d6a723e */ /* 0x000fc400000010ff */
[----:B------:R-:W-:Y:S01]  /*25c0*/  F2FP.BF16.F32.PACK_AB R107, R111, R110 ;  /* 0x0000006e6f6b723e */ /* 0x000fe200000010ff */
[----:B------:R-:W-:Y:S01]  /*25d0*/  STSM.16.M88.4 [R3], R32 ;  /* 0x0000002003007844 */ /* 0x000fe20000000200 */
        /* <DEDUP_REMOVED lines=8> */
[----:B------:R-:W-:Y:S01]  /*2660*/  STSM.16.M88.4 [R3+0x6000], R128 ;  /* 0x0060008003007844 */ /* 0x000fe20000000200 */
[----:B------:R-:W-:Y:S02]  /*2670*/  F2FP.BF16.F32.PACK_AB R51, R55, R54 ;  /* 0x000000363733723e */ /* 0x000fe400000010ff */
[----:B------:R-:W-:Y:S01]  /*2680*/  F2FP.BF16.F32.PACK_AB R81, R83, R82 ;  /* 0x000000525351723e */ /* 0x000fe200000010ff */
[----:B------:R-:W-:Y:S01]  /*2690*/  STSM.16.M88.4 [R4], R40 ;  /* 0x0000002804007844 */ /* 0x000fe20000000200 */
        /* <DEDUP_REMOVED lines=11> */
[----:B------:R-:W-:Y:S01]  /*2750*/  STSM.16.M88.4 [R0], R48 ;  /* 0x0000003000007844 */ /* 0x000fe20000000200 */
[----:B------:R-:W-:-:S02]  /*2760*/  F2FP.BF16.F32.PACK_AB R146, R149, R148 ;  /* 0x000000949592723e */ /* 0x000fc400000010ff */
[----:B------:R-:W-:Y:S01]  /*2770*/  F2FP.BF16.F32.PACK_AB R147, R151, R150 ;  /* 0x000000969793723e */ /* 0x000fe200000010ff */
[----:B------:R-:W-:Y:S04]  /*2780*/  STSM.16.M88.4 [R0+0x2000], R80 ;  /* 0x0020005000007844 */ /* 0x000fe80000000200 */
[----:B------:R-:W-:Y:S04]  /*2790*/  STSM.16.M88.4 [R0+0x4000], R112 ;  /* 0x0040007000007844 */ /* 0x000fe80000000200 */
[----:B------:R-:W-:Y:S01]  /*27a0*/  STSM.16.M88.4 [R0+0x6000], R144 ;  /* 0x0060009000007844 */ /* 0x000fe20000000200 */
[----:B------:R1:W-:Y:S06]  /*27b0*/  MEMBAR.ALL.CTA ;  /* 0x0000000000007992 */ /* 0x0003ec0000008000 */
[----:B-1----:R-:W1:Y:S02]  /*27c0*/  FENCE.VIEW.ASYNC.S ;  /* 0x00000000000073c6 */ /* 0x002e640000000000 */
[----:B-1----:R-:W-:Y:S06]  /*27d0*/  BAR.SYNC.DEFER_BLOCKING 0x0 ;  /* 0x0000000000007b1d */ /* 0x002fec0000010000 */
[----:B------:R1:W-:Y:S01]  /*27e0*/  UTMASTG.2D [UR8], [UR26] ;  /* 0x000000081a0073b5 */ /* 0x0003e20008008000 */
[----:B------:R0:W-:Y:S01]  /*27f0*/  UTMACMDFLUSH ;  /* 0x00000000000079b7 */ /* 0x0001e20000000000 */
[----:B------:R-:W-:-:S04]  /*2800*/  DEPBAR.LE SB0, 0x0 ;  /* 0x000080000000791a */ /* 0x000fc80000000000 */
[----:B------:R-:W-:Y:S06]  /*2810*/  BAR.SYNC.DEFER_BLOCKING 0x0 ;  /* 0x0000000000007b1d */ /* 0x000fec0000010000 */
[----:B-1-3--:R-:W-:Y:S05]  /*2820*/  EXIT ;  /* 0x000000000000794d */ /* 0x00afea0003800000 */
.L_x_48:
[----:B------:R-:W1:Y:S02]  /*2830*/  SYNCS.PHASECHK.TRANS64.TRYWAIT P0, [UR30+0x28000], R2 ;  /* 0x02800002ff0075a7 */ /* 0x000e64000800015e */
[----:B-1----:R-:W-:Y:S05]  /*2840*/  @!P0 BRA `(.L_x_48) ;  /* 0xfffffffc00f88947 */ /* 0x002fea000383ffff */
[----:B------:R-:W-:Y:S05]  /*2850*/  BRA `(.L_x_50) ;  /* 0xfffffff400b07947 */ /* 0x000fea000383ffff */
.L_x_51:
[----:B------:R-:W-:-:S00]  /*2860*/  BRA `(.L_x_51) ;  /* 0xfffffffc00fc7947 */ /* 0x000fc0000383ffff */
[----:B------:R-:W-:-:S00]  /*2870*/  NOP ;  /* 0x0000000000007918 */ /* 0x000fc00000000000 */
        /* <DEDUP_REMOVED lines=8> */
.L_x_52:


//--------------------- .nv.shared.gluon_wgmma    --------------------------
	.section	.nv.shared.gluon_wgmma,"aw",@nobits
	.sectionflags	@""
	.align	16
	.zero		1024


//--------------------- .nv.shared.reserved.0     --------------------------
	.section	.nv.shared.reserved.0,"aw",@nobits
	.weak		__nv_reservedSMEM_offset_0_alias
	.size		__nv_reservedSMEM_offset_0_alias, 0, 0
	.other		__nv_reservedSMEM_offset_0_alias,@"STO_CUDA_RESERVED_SHARED STV_DEFAULT"
__nv_reservedSMEM_offset_0_alias:
	.zero		0


//--------------------- .nv.constant0.gluon_wgmma --------------------------
	.section	.nv.constant0.gluon_wgmma,"a",@progbits
	.sectionflags	@""
	.align	4
.nv.constant0.gluon_wgmma:
	.zero		608


//--------------------- SYMBOLS --------------------------

	.type		.nv.reservedSmem.offset0,@object
	.size		.nv.reservedSmem.offset0,0x4
